//
// Generated by NVIDIA NVVM Compiler
//
// Compiler Build ID: CL-36424714
// Cuda compilation tools, release 13.0, V13.0.88
// Based on NVVM 20.0.0
//

.version 9.0
.target sm_100
.address_size 64

	// .globl	_ZN9OwnTensor30contiguous_strided_copy_kernelILi12EEEvPKhPhlPKlS5_ili

.visible .entry _ZN9OwnTensor30contiguous_strided_copy_kernelILi12EEEvPKhPhlPKlS5_ili(
	.param .u64 .ptr .align 1 _ZN9OwnTensor30contiguous_strided_copy_kernelILi12EEEvPKhPhlPKlS5_ili_param_0,
	.param .u64 .ptr .align 1 _ZN9OwnTensor30contiguous_strided_copy_kernelILi12EEEvPKhPhlPKlS5_ili_param_1,
	.param .u64 _ZN9OwnTensor30contiguous_strided_copy_kernelILi12EEEvPKhPhlPKlS5_ili_param_2,
	.param .u64 .ptr .align 1 _ZN9OwnTensor30contiguous_strided_copy_kernelILi12EEEvPKhPhlPKlS5_ili_param_3,
	.param .u64 .ptr .align 1 _ZN9OwnTensor30contiguous_strided_copy_kernelILi12EEEvPKhPhlPKlS5_ili_param_4,
	.param .u32 _ZN9OwnTensor30contiguous_strided_copy_kernelILi12EEEvPKhPhlPKlS5_ili_param_5,
	.param .u64 _ZN9OwnTensor30contiguous_strided_copy_kernelILi12EEEvPKhPhlPKlS5_ili_param_6,
	.param .u32 _ZN9OwnTensor30contiguous_strided_copy_kernelILi12EEEvPKhPhlPKlS5_ili_param_7
)
{
	.local .align 16 .b8 	__local_depot0[96];
	.reg .b64 	%SP;
	.reg .b64 	%SPL;
	.reg .pred 	%p<43>;
	.reg .b16 	%rs<59>;
	.reg .b32 	%r<154>;
	.reg .b64 	%rd<422>;

	mov.u64 	%SPL, __local_depot0;
	ld.param.u64 	%rd153, [_ZN9OwnTensor30contiguous_strided_copy_kernelILi12EEEvPKhPhlPKlS5_ili_param_0];
	ld.param.u64 	%rd154, [_ZN9OwnTensor30contiguous_strided_copy_kernelILi12EEEvPKhPhlPKlS5_ili_param_1];
	ld.param.u64 	%rd155, [_ZN9OwnTensor30contiguous_strided_copy_kernelILi12EEEvPKhPhlPKlS5_ili_param_2];
	ld.param.u64 	%rd156, [_ZN9OwnTensor30contiguous_strided_copy_kernelILi12EEEvPKhPhlPKlS5_ili_param_3];
	ld.param.u64 	%rd157, [_ZN9OwnTensor30contiguous_strided_copy_kernelILi12EEEvPKhPhlPKlS5_ili_param_4];
	ld.param.u32 	%r56, [_ZN9OwnTensor30contiguous_strided_copy_kernelILi12EEEvPKhPhlPKlS5_ili_param_5];
	ld.param.u64 	%rd417, [_ZN9OwnTensor30contiguous_strided_copy_kernelILi12EEEvPKhPhlPKlS5_ili_param_6];
	ld.param.u32 	%r57, [_ZN9OwnTensor30contiguous_strided_copy_kernelILi12EEEvPKhPhlPKlS5_ili_param_7];
	cvta.to.global.u64 	%rd1, %rd156;
	cvta.to.global.u64 	%rd2, %rd157;
	cvta.to.global.u64 	%rd3, %rd154;
	cvta.to.global.u64 	%rd4, %rd153;
	add.u64 	%rd5, %SPL, 0;
	mov.u32 	%r58, %ctaid.x;
	mov.u32 	%r59, %ntid.x;
	mov.u32 	%r60, %tid.x;
	mad.lo.s32 	%r61, %r58, %r59, %r60;
	cvt.u64.u32 	%rd6, %r61;
	setp.le.s64 	%p1, %rd155, %rd6;
	@%p1 bra 	$L__BB0_61;
	setp.lt.s32 	%p2, %r56, 1;
	@%p2 bra 	$L__BB0_48;
	and.b32  	%r1, %r56, 7;
	setp.lt.u32 	%p3, %r56, 8;
	mov.u64 	%rd381, %rd6;
	mov.u32 	%r140, %r56;
	@%p3 bra 	$L__BB0_7;
	add.s32 	%r143, %r56, -4;
	and.b32  	%r62, %r56, 2147483640;
	neg.s32 	%r142, %r62;
	mov.u64 	%rd381, %rd6;
$L__BB0_4:
	.pragma "nounroll";
	add.s32 	%r21, %r143, 3;
	mul.wide.u32 	%rd159, %r21, 8;
	add.s64 	%rd160, %rd1, %rd159;
	ld.global.nc.u64 	%rd59, [%rd160];
	or.b64  	%rd161, %rd381, %rd59;
	and.b64  	%rd162, %rd161, -4294967296;
	setp.ne.s64 	%p4, %rd162, 0;
	@%p4 bra 	$L__BB0_62;
	cvt.u32.u64 	%r63, %rd59;
	cvt.u32.u64 	%r64, %rd381;
	div.u32 	%r65, %r64, %r63;
	mul.lo.s32 	%r66, %r65, %r63;
	sub.s32 	%r67, %r64, %r66;
	cvt.u64.u32 	%rd389, %r65;
	cvt.u64.u32 	%rd390, %r67;
	bra.uni 	$L__BB0_63;
$L__BB0_6:
	add.s32 	%r140, %r143, 4;
$L__BB0_7:
	setp.eq.s32 	%p13, %r1, 0;
	@%p13 bra 	$L__BB0_36;
	and.b32  	%r6, %r56, 3;
	setp.lt.u32 	%p14, %r1, 4;
	@%p14 bra 	$L__BB0_22;
	add.s32 	%r7, %r140, -1;
	mul.wide.u32 	%rd215, %r7, 8;
	add.s64 	%rd216, %rd1, %rd215;
	ld.global.nc.u64 	%rd8, [%rd216];
	or.b64  	%rd217, %rd381, %rd8;
	and.b64  	%rd218, %rd217, -4294967296;
	setp.ne.s64 	%p15, %rd218, 0;
	@%p15 bra 	$L__BB0_11;
	cvt.u32.u64 	%r103, %rd8;
	cvt.u32.u64 	%r104, %rd381;
	div.u32 	%r105, %r104, %r103;
	mul.lo.s32 	%r106, %r105, %r103;
	sub.s32 	%r107, %r104, %r106;
	cvt.u64.u32 	%rd373, %r105;
	cvt.u64.u32 	%rd374, %r107;
	bra.uni 	$L__BB0_12;
$L__BB0_11:
	div.s64 	%rd373, %rd381, %rd8;
	mul.lo.s64 	%rd219, %rd373, %rd8;
	sub.s64 	%rd374, %rd381, %rd219;
$L__BB0_12:
	add.s64 	%rd221, %rd5, %rd215;
	st.local.u64 	[%rd221], %rd374;
	add.s32 	%r8, %r140, -2;
	mul.wide.u32 	%rd222, %r8, 8;
	add.s64 	%rd223, %rd1, %rd222;
	ld.global.nc.u64 	%rd15, [%rd223];
	or.b64  	%rd224, %rd373, %rd15;
	and.b64  	%rd225, %rd224, -4294967296;
	setp.ne.s64 	%p16, %rd225, 0;
	@%p16 bra 	$L__BB0_14;
	cvt.u32.u64 	%r108, %rd15;
	cvt.u32.u64 	%r109, %rd373;
	div.u32 	%r110, %r109, %r108;
	mul.lo.s32 	%r111, %r110, %r108;
	sub.s32 	%r112, %r109, %r111;
	cvt.u64.u32 	%rd375, %r110;
	cvt.u64.u32 	%rd376, %r112;
	bra.uni 	$L__BB0_15;
$L__BB0_14:
	div.s64 	%rd375, %rd373, %rd15;
	mul.lo.s64 	%rd226, %rd375, %rd15;
	sub.s64 	%rd376, %rd373, %rd226;
$L__BB0_15:
	add.s64 	%rd228, %rd5, %rd222;
	st.local.u64 	[%rd228], %rd376;
	add.s32 	%r9, %r140, -3;
	mul.wide.u32 	%rd229, %r9, 8;
	add.s64 	%rd230, %rd1, %rd229;
	ld.global.nc.u64 	%rd22, [%rd230];
	or.b64  	%rd231, %rd375, %rd22;
	and.b64  	%rd232, %rd231, -4294967296;
	setp.ne.s64 	%p17, %rd232, 0;
	@%p17 bra 	$L__BB0_17;
	cvt.u32.u64 	%r113, %rd22;
	cvt.u32.u64 	%r114, %rd375;
	div.u32 	%r115, %r114, %r113;
	mul.lo.s32 	%r116, %r115, %r113;
	sub.s32 	%r117, %r114, %r116;
	cvt.u64.u32 	%rd377, %r115;
	cvt.u64.u32 	%rd378, %r117;
	bra.uni 	$L__BB0_18;
$L__BB0_17:
	div.s64 	%rd377, %rd375, %rd22;
	mul.lo.s64 	%rd233, %rd377, %rd22;
	sub.s64 	%rd378, %rd375, %rd233;
$L__BB0_18:
	add.s64 	%rd235, %rd5, %rd229;
	st.local.u64 	[%rd235], %rd378;
	add.s32 	%r140, %r140, -4;
	mul.wide.u32 	%rd236, %r140, 8;
	add.s64 	%rd237, %rd1, %rd236;
	ld.global.nc.u64 	%rd29, [%rd237];
	or.b64  	%rd238, %rd377, %rd29;
	and.b64  	%rd239, %rd238, -4294967296;
	setp.ne.s64 	%p18, %rd239, 0;
	@%p18 bra 	$L__BB0_20;
	cvt.u32.u64 	%r118, %rd29;
	cvt.u32.u64 	%r119, %rd377;
	div.u32 	%r120, %r119, %r118;
	mul.lo.s32 	%r121, %r120, %r118;
	sub.s32 	%r122, %r119, %r121;
	cvt.u64.u32 	%rd381, %r120;
	cvt.u64.u32 	%rd380, %r122;
	bra.uni 	$L__BB0_21;
$L__BB0_20:
	div.s64 	%rd381, %rd377, %rd29;
	mul.lo.s64 	%rd240, %rd381, %rd29;
	sub.s64 	%rd380, %rd377, %rd240;
$L__BB0_21:
	add.s64 	%rd242, %rd5, %rd236;
	st.local.u64 	[%rd242], %rd380;
$L__BB0_22:
	setp.eq.s32 	%p19, %r6, 0;
	@%p19 bra 	$L__BB0_36;
	setp.eq.s32 	%p20, %r6, 1;
	@%p20 bra 	$L__BB0_31;
	add.s32 	%r12, %r140, -1;
	mul.wide.u32 	%rd243, %r12, 8;
	add.s64 	%rd244, %rd1, %rd243;
	ld.global.nc.u64 	%rd37, [%rd244];
	or.b64  	%rd245, %rd381, %rd37;
	and.b64  	%rd246, %rd245, -4294967296;
	setp.ne.s64 	%p21, %rd246, 0;
	@%p21 bra 	$L__BB0_26;
	cvt.u32.u64 	%r123, %rd37;
	cvt.u32.u64 	%r124, %rd381;
	div.u32 	%r125, %r124, %r123;
	mul.lo.s32 	%r126, %r125, %r123;
	sub.s32 	%r127, %r124, %r126;
	cvt.u64.u32 	%rd382, %r125;
	cvt.u64.u32 	%rd383, %r127;
	bra.uni 	$L__BB0_27;
$L__BB0_26:
	div.s64 	%rd382, %rd381, %rd37;
	mul.lo.s64 	%rd247, %rd382, %rd37;
	sub.s64 	%rd383, %rd381, %rd247;
$L__BB0_27:
	add.s64 	%rd249, %rd5, %rd243;
	st.local.u64 	[%rd249], %rd383;
	add.s32 	%r140, %r140, -2;
	mul.wide.u32 	%rd250, %r140, 8;
	add.s64 	%rd251, %rd1, %rd250;
	ld.global.nc.u64 	%rd44, [%rd251];
	or.b64  	%rd252, %rd382, %rd44;
	and.b64  	%rd253, %rd252, -4294967296;
	setp.ne.s64 	%p22, %rd253, 0;
	@%p22 bra 	$L__BB0_29;
	cvt.u32.u64 	%r128, %rd44;
	cvt.u32.u64 	%r129, %rd382;
	div.u32 	%r130, %r129, %r128;
	mul.lo.s32 	%r131, %r130, %r128;
	sub.s32 	%r132, %r129, %r131;
	cvt.u64.u32 	%rd381, %r130;
	cvt.u64.u32 	%rd385, %r132;
	bra.uni 	$L__BB0_30;
$L__BB0_29:
	div.s64 	%rd381, %rd382, %rd44;
	mul.lo.s64 	%rd254, %rd381, %rd44;
	sub.s64 	%rd385, %rd382, %rd254;
$L__BB0_30:
	add.s64 	%rd256, %rd5, %rd250;
	st.local.u64 	[%rd256], %rd385;
$L__BB0_31:
	and.b32  	%r133, %r56, 1;
	setp.eq.b32 	%p23, %r133, 1;
	not.pred 	%p24, %p23;
	@%p24 bra 	$L__BB0_36;
	add.s32 	%r15, %r140, -1;
	mul.wide.u32 	%rd257, %r15, 8;
	add.s64 	%rd258, %rd1, %rd257;
	ld.global.nc.u64 	%rd52, [%rd258];
	or.b64  	%rd259, %rd381, %rd52;
	and.b64  	%rd260, %rd259, -4294967296;
	setp.ne.s64 	%p25, %rd260, 0;
	@%p25 bra 	$L__BB0_34;
	cvt.u32.u64 	%r134, %rd52;
	cvt.u32.u64 	%r135, %rd381;
	rem.u32 	%r136, %r135, %r134;
	cvt.u64.u32 	%rd387, %r136;
	bra.uni 	$L__BB0_35;
$L__BB0_34:
	rem.s64 	%rd387, %rd381, %rd52;
$L__BB0_35:
	add.s64 	%rd262, %rd5, %rd257;
	st.local.u64 	[%rd262], %rd387;
$L__BB0_36:
	and.b32  	%r16, %r56, 15;
	setp.lt.u32 	%p26, %r56, 16;
	mov.b32 	%r145, 0;
	@%p26 bra 	$L__BB0_39;
	and.b32  	%r145, %r56, 2147483632;
	neg.s32 	%r144, %r145;
	add.s64 	%rd406, %rd5, 64;
	add.s64 	%rd405, %rd2, 64;
$L__BB0_38:
	.pragma "nounroll";
	ld.local.v2.u64 	{%rd264, %rd265}, [%rd406+-64];
	ld.global.nc.u64 	%rd266, [%rd405+-64];
	mad.lo.s64 	%rd267, %rd266, %rd264, %rd417;
	ld.global.nc.u64 	%rd268, [%rd405+-56];
	mad.lo.s64 	%rd269, %rd268, %rd265, %rd267;
	ld.local.v2.u64 	{%rd270, %rd271}, [%rd406+-48];
	ld.global.nc.u64 	%rd272, [%rd405+-48];
	mad.lo.s64 	%rd273, %rd272, %rd270, %rd269;
	ld.global.nc.u64 	%rd274, [%rd405+-40];
	mad.lo.s64 	%rd275, %rd274, %rd271, %rd273;
	ld.local.v2.u64 	{%rd276, %rd277}, [%rd406+-32];
	ld.global.nc.u64 	%rd278, [%rd405+-32];
	mad.lo.s64 	%rd279, %rd278, %rd276, %rd275;
	ld.global.nc.u64 	%rd280, [%rd405+-24];
	mad.lo.s64 	%rd281, %rd280, %rd277, %rd279;
	ld.local.v2.u64 	{%rd282, %rd283}, [%rd406+-16];
	ld.global.nc.u64 	%rd284, [%rd405+-16];
	mad.lo.s64 	%rd285, %rd284, %rd282, %rd281;
	ld.global.nc.u64 	%rd286, [%rd405+-8];
	mad.lo.s64 	%rd287, %rd286, %rd283, %rd285;
	ld.local.v2.u64 	{%rd288, %rd289}, [%rd406];
	ld.global.nc.u64 	%rd290, [%rd405];
	mad.lo.s64 	%rd291, %rd290, %rd288, %rd287;
	ld.global.nc.u64 	%rd292, [%rd405+8];
	mad.lo.s64 	%rd293, %rd292, %rd289, %rd291;
	ld.local.v2.u64 	{%rd294, %rd295}, [%rd406+16];
	ld.global.nc.u64 	%rd296, [%rd405+16];
	mad.lo.s64 	%rd297, %rd296, %rd294, %rd293;
	ld.global.nc.u64 	%rd298, [%rd405+24];
	mad.lo.s64 	%rd299, %rd298, %rd295, %rd297;
	ld.local.v2.u64 	{%rd300, %rd301}, [%rd406+32];
	ld.global.nc.u64 	%rd302, [%rd405+32];
	mad.lo.s64 	%rd303, %rd302, %rd300, %rd299;
	ld.global.nc.u64 	%rd304, [%rd405+40];
	mad.lo.s64 	%rd305, %rd304, %rd301, %rd303;
	ld.local.v2.u64 	{%rd306, %rd307}, [%rd406+48];
	ld.global.nc.u64 	%rd308, [%rd405+48];
	mad.lo.s64 	%rd309, %rd308, %rd306, %rd305;
	ld.global.nc.u64 	%rd310, [%rd405+56];
	mad.lo.s64 	%rd417, %rd310, %rd307, %rd309;
	add.s32 	%r144, %r144, 16;
	add.s64 	%rd406, %rd406, 128;
	add.s64 	%rd405, %rd405, 128;
	setp.ne.s32 	%p27, %r144, 0;
	@%p27 bra 	$L__BB0_38;
$L__BB0_39:
	setp.eq.s32 	%p28, %r16, 0;
	@%p28 bra 	$L__BB0_48;
	setp.lt.u32 	%p29, %r16, 8;
	@%p29 bra 	$L__BB0_42;
	mul.wide.u32 	%rd312, %r145, 8;
	add.s64 	%rd313, %rd5, %rd312;
	ld.local.u64 	%rd314, [%rd313];
	add.s64 	%rd315, %rd2, %rd312;
	ld.global.nc.u64 	%rd316, [%rd315];
	mad.lo.s64 	%rd317, %rd316, %rd314, %rd417;
	ld.local.u64 	%rd318, [%rd313+8];
	ld.global.nc.u64 	%rd319, [%rd315+8];
	mad.lo.s64 	%rd320, %rd319, %rd318, %rd317;
	ld.local.u64 	%rd321, [%rd313+16];
	ld.global.nc.u64 	%rd322, [%rd315+16];
	mad.lo.s64 	%rd323, %rd322, %rd321, %rd320;
	ld.local.u64 	%rd324, [%rd313+24];
	ld.global.nc.u64 	%rd325, [%rd315+24];
	mad.lo.s64 	%rd326, %rd325, %rd324, %rd323;
	ld.local.u64 	%rd327, [%rd313+32];
	ld.global.nc.u64 	%rd328, [%rd315+32];
	mad.lo.s64 	%rd329, %rd328, %rd327, %rd326;
	ld.local.u64 	%rd330, [%rd313+40];
	ld.global.nc.u64 	%rd331, [%rd315+40];
	mad.lo.s64 	%rd332, %rd331, %rd330, %rd329;
	ld.local.u64 	%rd333, [%rd313+48];
	ld.global.nc.u64 	%rd334, [%rd315+48];
	mad.lo.s64 	%rd335, %rd334, %rd333, %rd332;
	ld.local.u64 	%rd336, [%rd313+56];
	ld.global.nc.u64 	%rd337, [%rd315+56];
	mad.lo.s64 	%rd417, %rd337, %rd336, %rd335;
	add.s32 	%r145, %r145, 8;
$L__BB0_42:
	setp.eq.s32 	%p30, %r1, 0;
	@%p30 bra 	$L__BB0_48;
	and.b32  	%r35, %r56, 3;
	setp.lt.u32 	%p31, %r1, 4;
	@%p31 bra 	$L__BB0_45;
	mul.wide.u32 	%rd339, %r145, 8;
	add.s64 	%rd340, %rd5, %rd339;
	ld.local.u64 	%rd341, [%rd340];
	add.s64 	%rd342, %rd2, %rd339;
	ld.global.nc.u64 	%rd343, [%rd342];
	mad.lo.s64 	%rd344, %rd343, %rd341, %rd417;
	ld.local.u64 	%rd345, [%rd340+8];
	ld.global.nc.u64 	%rd346, [%rd342+8];
	mad.lo.s64 	%rd347, %rd346, %rd345, %rd344;
	ld.local.u64 	%rd348, [%rd340+16];
	ld.global.nc.u64 	%rd349, [%rd342+16];
	mad.lo.s64 	%rd350, %rd349, %rd348, %rd347;
	ld.local.u64 	%rd351, [%rd340+24];
	ld.global.nc.u64 	%rd352, [%rd342+24];
	mad.lo.s64 	%rd417, %rd352, %rd351, %rd350;
	add.s32 	%r145, %r145, 4;
$L__BB0_45:
	setp.eq.s32 	%p32, %r35, 0;
	@%p32 bra 	$L__BB0_48;
	mul.wide.u32 	%rd353, %r145, 8;
	add.s64 	%rd415, %rd2, %rd353;
	add.s64 	%rd414, %rd5, %rd353;
	neg.s32 	%r148, %r35;
$L__BB0_47:
	.pragma "nounroll";
	ld.local.u64 	%rd354, [%rd414];
	ld.global.nc.u64 	%rd355, [%rd415];
	mad.lo.s64 	%rd417, %rd355, %rd354, %rd417;
	add.s64 	%rd415, %rd415, 8;
	add.s64 	%rd414, %rd414, 8;
	add.s32 	%r148, %r148, 1;
	setp.ne.s32 	%p33, %r148, 0;
	@%p33 bra 	$L__BB0_47;
$L__BB0_48:
	cvt.s64.s32 	%rd356, %r57;
	mul.lo.s64 	%rd138, %rd417, %rd356;
	mul.lo.s64 	%rd139, %rd356, %rd6;
	setp.lt.s32 	%p34, %r57, 1;
	@%p34 bra 	$L__BB0_61;
	and.b32  	%r41, %r57, 15;
	setp.lt.u32 	%p35, %r57, 16;
	mov.b32 	%r151, 0;
	@%p35 bra 	$L__BB0_52;
	and.b32  	%r151, %r57, 2147483632;
	neg.s32 	%r149, %r151;
	add.s64 	%rd357, %rd138, %rd4;
	add.s64 	%rd419, %rd357, 7;
	add.s64 	%rd358, %rd139, %rd3;
	add.s64 	%rd418, %rd358, 7;
$L__BB0_51:
	.pragma "nounroll";
	ld.global.nc.u8 	%rs1, [%rd419+-7];
	cvt.u16.u8 	%rs2, %rs1;
	st.global.u8 	[%rd418+-7], %rs2;
	ld.global.nc.u8 	%rs3, [%rd419+-6];
	cvt.u16.u8 	%rs4, %rs3;
	st.global.u8 	[%rd418+-6], %rs4;
	ld.global.nc.u8 	%rs5, [%rd419+-5];
	cvt.u16.u8 	%rs6, %rs5;
	st.global.u8 	[%rd418+-5], %rs6;
	ld.global.nc.u8 	%rs7, [%rd419+-4];
	cvt.u16.u8 	%rs8, %rs7;
	st.global.u8 	[%rd418+-4], %rs8;
	ld.global.nc.u8 	%rs9, [%rd419+-3];
	cvt.u16.u8 	%rs10, %rs9;
	st.global.u8 	[%rd418+-3], %rs10;
	ld.global.nc.u8 	%rs11, [%rd419+-2];
	cvt.u16.u8 	%rs12, %rs11;
	st.global.u8 	[%rd418+-2], %rs12;
	ld.global.nc.u8 	%rs13, [%rd419+-1];
	cvt.u16.u8 	%rs14, %rs13;
	st.global.u8 	[%rd418+-1], %rs14;
	ld.global.nc.u8 	%rs15, [%rd419];
	cvt.u16.u8 	%rs16, %rs15;
	st.global.u8 	[%rd418], %rs16;
	ld.global.nc.u8 	%rs17, [%rd419+1];
	cvt.u16.u8 	%rs18, %rs17;
	st.global.u8 	[%rd418+1], %rs18;
	ld.global.nc.u8 	%rs19, [%rd419+2];
	cvt.u16.u8 	%rs20, %rs19;
	st.global.u8 	[%rd418+2], %rs20;
	ld.global.nc.u8 	%rs21, [%rd419+3];
	cvt.u16.u8 	%rs22, %rs21;
	st.global.u8 	[%rd418+3], %rs22;
	ld.global.nc.u8 	%rs23, [%rd419+4];
	cvt.u16.u8 	%rs24, %rs23;
	st.global.u8 	[%rd418+4], %rs24;
	ld.global.nc.u8 	%rs25, [%rd419+5];
	cvt.u16.u8 	%rs26, %rs25;
	st.global.u8 	[%rd418+5], %rs26;
	ld.global.nc.u8 	%rs27, [%rd419+6];
	cvt.u16.u8 	%rs28, %rs27;
	st.global.u8 	[%rd418+6], %rs28;
	ld.global.nc.u8 	%rs29, [%rd419+7];
	cvt.u16.u8 	%rs30, %rs29;
	st.global.u8 	[%rd418+7], %rs30;
	ld.global.nc.u8 	%rs31, [%rd419+8];
	cvt.u16.u8 	%rs32, %rs31;
	st.global.u8 	[%rd418+8], %rs32;
	add.s32 	%r149, %r149, 16;
	add.s64 	%rd419, %rd419, 16;
	add.s64 	%rd418, %rd418, 16;
	setp.ne.s32 	%p36, %r149, 0;
	@%p36 bra 	$L__BB0_51;
$L__BB0_52:
	setp.eq.s32 	%p37, %r41, 0;
	@%p37 bra 	$L__BB0_61;
	and.b32  	%r47, %r57, 7;
	setp.lt.u32 	%p38, %r41, 8;
	@%p38 bra 	$L__BB0_55;
	cvt.u64.u32 	%rd359, %r151;
	add.s64 	%rd360, %rd138, %rd359;
	add.s64 	%rd361, %rd4, %rd360;
	ld.global.nc.u8 	%rs33, [%rd361];
	cvt.u16.u8 	%rs34, %rs33;
	add.s64 	%rd362, %rd139, %rd359;
	add.s64 	%rd363, %rd3, %rd362;
	st.global.u8 	[%rd363], %rs34;
	ld.global.nc.u8 	%rs35, [%rd361+1];
	cvt.u16.u8 	%rs36, %rs35;
	st.global.u8 	[%rd363+1], %rs36;
	ld.global.nc.u8 	%rs37, [%rd361+2];
	cvt.u16.u8 	%rs38, %rs37;
	st.global.u8 	[%rd363+2], %rs38;
	ld.global.nc.u8 	%rs39, [%rd361+3];
	cvt.u16.u8 	%rs40, %rs39;
	st.global.u8 	[%rd363+3], %rs40;
	ld.global.nc.u8 	%rs41, [%rd361+4];
	cvt.u16.u8 	%rs42, %rs41;
	st.global.u8 	[%rd363+4], %rs42;
	ld.global.nc.u8 	%rs43, [%rd361+5];
	cvt.u16.u8 	%rs44, %rs43;
	st.global.u8 	[%rd363+5], %rs44;
	ld.global.nc.u8 	%rs45, [%rd361+6];
	cvt.u16.u8 	%rs46, %rs45;
	st.global.u8 	[%rd363+6], %rs46;
	ld.global.nc.u8 	%rs47, [%rd361+7];
	cvt.u16.u8 	%rs48, %rs47;
	st.global.u8 	[%rd363+7], %rs48;
	add.s32 	%r151, %r151, 8;
$L__BB0_55:
	setp.eq.s32 	%p39, %r47, 0;
	@%p39 bra 	$L__BB0_61;
	and.b32  	%r50, %r57, 3;
	setp.lt.u32 	%p40, %r47, 4;
	@%p40 bra 	$L__BB0_58;
	cvt.u64.u32 	%rd364, %r151;
	add.s64 	%rd365, %rd138, %rd364;
	add.s64 	%rd366, %rd4, %rd365;
	ld.global.nc.u8 	%rs49, [%rd366];
	cvt.u16.u8 	%rs50, %rs49;
	add.s64 	%rd367, %rd139, %rd364;
	add.s64 	%rd368, %rd3, %rd367;
	st.global.u8 	[%rd368], %rs50;
	ld.global.nc.u8 	%rs51, [%rd366+1];
	cvt.u16.u8 	%rs52, %rs51;
	st.global.u8 	[%rd368+1], %rs52;
	ld.global.nc.u8 	%rs53, [%rd366+2];
	cvt.u16.u8 	%rs54, %rs53;
	st.global.u8 	[%rd368+2], %rs54;
	ld.global.nc.u8 	%rs55, [%rd366+3];
	cvt.u16.u8 	%rs56, %rs55;
	st.global.u8 	[%rd368+3], %rs56;
	add.s32 	%r151, %r151, 4;
$L__BB0_58:
	setp.eq.s32 	%p41, %r50, 0;
	@%p41 bra 	$L__BB0_61;
	cvt.u64.u32 	%rd369, %r151;
	add.s64 	%rd370, %rd139, %rd369;
	add.s64 	%rd421, %rd3, %rd370;
	add.s64 	%rd371, %rd138, %rd369;
	add.s64 	%rd420, %rd4, %rd371;
	neg.s32 	%r153, %r50;
$L__BB0_60:
	.pragma "nounroll";
	ld.global.nc.u8 	%rs57, [%rd420];
	cvt.u16.u8 	%rs58, %rs57;
	st.global.u8 	[%rd421], %rs58;
	add.s64 	%rd421, %rd421, 1;
	add.s64 	%rd420, %rd420, 1;
	add.s32 	%r153, %r153, 1;
	setp.ne.s32 	%p42, %r153, 0;
	@%p42 bra 	$L__BB0_60;
$L__BB0_61:
	ret;
$L__BB0_62:
	div.s64 	%rd389, %rd381, %rd59;
	mul.lo.s64 	%rd163, %rd389, %rd59;
	sub.s64 	%rd390, %rd381, %rd163;
$L__BB0_63:
	add.s64 	%rd165, %rd5, %rd159;
	st.local.u64 	[%rd165], %rd390;
	add.s32 	%r22, %r143, 2;
	mul.wide.u32 	%rd166, %r22, 8;
	add.s64 	%rd167, %rd1, %rd166;
	ld.global.nc.u64 	%rd66, [%rd167];
	or.b64  	%rd168, %rd389, %rd66;
	and.b64  	%rd169, %rd168, -4294967296;
	setp.ne.s64 	%p5, %rd169, 0;
	@%p5 bra 	$L__BB0_65;
	cvt.u32.u64 	%r68, %rd66;
	cvt.u32.u64 	%r69, %rd389;
	div.u32 	%r70, %r69, %r68;
	mul.lo.s32 	%r71, %r70, %r68;
	sub.s32 	%r72, %r69, %r71;
	cvt.u64.u32 	%rd391, %r70;
	cvt.u64.u32 	%rd392, %r72;
	bra.uni 	$L__BB0_66;
$L__BB0_65:
	div.s64 	%rd391, %rd389, %rd66;
	mul.lo.s64 	%rd170, %rd391, %rd66;
	sub.s64 	%rd392, %rd389, %rd170;
$L__BB0_66:
	add.s64 	%rd172, %rd5, %rd166;
	st.local.u64 	[%rd172], %rd392;
	add.s32 	%r23, %r143, 1;
	mul.wide.u32 	%rd173, %r23, 8;
	add.s64 	%rd174, %rd1, %rd173;
	ld.global.nc.u64 	%rd73, [%rd174];
	or.b64  	%rd175, %rd391, %rd73;
	and.b64  	%rd176, %rd175, -4294967296;
	setp.ne.s64 	%p6, %rd176, 0;
	@%p6 bra 	$L__BB0_68;
	cvt.u32.u64 	%r73, %rd73;
	cvt.u32.u64 	%r74, %rd391;
	div.u32 	%r75, %r74, %r73;
	mul.lo.s32 	%r76, %r75, %r73;
	sub.s32 	%r77, %r74, %r76;
	cvt.u64.u32 	%rd393, %r75;
	cvt.u64.u32 	%rd394, %r77;
	bra.uni 	$L__BB0_69;
$L__BB0_68:
	div.s64 	%rd393, %rd391, %rd73;
	mul.lo.s64 	%rd177, %rd393, %rd73;
	sub.s64 	%rd394, %rd391, %rd177;
$L__BB0_69:
	add.s64 	%rd179, %rd5, %rd173;
	st.local.u64 	[%rd179], %rd394;
	add.s32 	%r24, %r143, -4;
	mul.wide.u32 	%rd180, %r143, 8;
	add.s64 	%rd181, %rd1, %rd180;
	ld.global.nc.u64 	%rd80, [%rd181];
	or.b64  	%rd182, %rd393, %rd80;
	and.b64  	%rd183, %rd182, -4294967296;
	setp.ne.s64 	%p7, %rd183, 0;
	@%p7 bra 	$L__BB0_71;
	cvt.u32.u64 	%r78, %rd80;
	cvt.u32.u64 	%r79, %rd393;
	div.u32 	%r80, %r79, %r78;
	mul.lo.s32 	%r81, %r80, %r78;
	sub.s32 	%r82, %r79, %r81;
	cvt.u64.u32 	%rd395, %r80;
	cvt.u64.u32 	%rd396, %r82;
	bra.uni 	$L__BB0_72;
$L__BB0_71:
	div.s64 	%rd395, %rd393, %rd80;
	mul.lo.s64 	%rd184, %rd395, %rd80;
	sub.s64 	%rd396, %rd393, %rd184;
$L__BB0_72:
	add.s64 	%rd186, %rd5, %rd180;
	st.local.u64 	[%rd186], %rd396;
	add.s32 	%r25, %r143, -1;
	mul.wide.u32 	%rd187, %r25, 8;
	add.s64 	%rd188, %rd1, %rd187;
	ld.global.nc.u64 	%rd87, [%rd188];
	or.b64  	%rd189, %rd395, %rd87;
	and.b64  	%rd190, %rd189, -4294967296;
	setp.ne.s64 	%p8, %rd190, 0;
	@%p8 bra 	$L__BB0_74;
	cvt.u32.u64 	%r83, %rd87;
	cvt.u32.u64 	%r84, %rd395;
	div.u32 	%r85, %r84, %r83;
	mul.lo.s32 	%r86, %r85, %r83;
	sub.s32 	%r87, %r84, %r86;
	cvt.u64.u32 	%rd397, %r85;
	cvt.u64.u32 	%rd398, %r87;
	bra.uni 	$L__BB0_75;
$L__BB0_74:
	div.s64 	%rd397, %rd395, %rd87;
	mul.lo.s64 	%rd191, %rd397, %rd87;
	sub.s64 	%rd398, %rd395, %rd191;
$L__BB0_75:
	add.s64 	%rd193, %rd5, %rd187;
	st.local.u64 	[%rd193], %rd398;
	add.s32 	%r26, %r143, -2;
	mul.wide.u32 	%rd194, %r26, 8;
	add.s64 	%rd195, %rd1, %rd194;
	ld.global.nc.u64 	%rd94, [%rd195];
	or.b64  	%rd196, %rd397, %rd94;
	and.b64  	%rd197, %rd196, -4294967296;
	setp.ne.s64 	%p9, %rd197, 0;
	@%p9 bra 	$L__BB0_77;
	cvt.u32.u64 	%r88, %rd94;
	cvt.u32.u64 	%r89, %rd397;
	div.u32 	%r90, %r89, %r88;
	mul.lo.s32 	%r91, %r90, %r88;
	sub.s32 	%r92, %r89, %r91;
	cvt.u64.u32 	%rd399, %r90;
	cvt.u64.u32 	%rd400, %r92;
	bra.uni 	$L__BB0_78;
$L__BB0_77:
	div.s64 	%rd399, %rd397, %rd94;
	mul.lo.s64 	%rd198, %rd399, %rd94;
	sub.s64 	%rd400, %rd397, %rd198;
$L__BB0_78:
	add.s64 	%rd200, %rd5, %rd194;
	st.local.u64 	[%rd200], %rd400;
	add.s32 	%r27, %r143, -3;
	mul.wide.u32 	%rd201, %r27, 8;
	add.s64 	%rd202, %rd1, %rd201;
	ld.global.nc.u64 	%rd101, [%rd202];
	or.b64  	%rd203, %rd399, %rd101;
	and.b64  	%rd204, %rd203, -4294967296;
	setp.ne.s64 	%p10, %rd204, 0;
	@%p10 bra 	$L__BB0_80;
	cvt.u32.u64 	%r93, %rd101;
	cvt.u32.u64 	%r94, %rd399;
	div.u32 	%r95, %r94, %r93;
	mul.lo.s32 	%r96, %r95, %r93;
	sub.s32 	%r97, %r94, %r96;
	cvt.u64.u32 	%rd401, %r95;
	cvt.u64.u32 	%rd402, %r97;
	bra.uni 	$L__BB0_81;
$L__BB0_80:
	div.s64 	%rd401, %rd399, %rd101;
	mul.lo.s64 	%rd205, %rd401, %rd101;
	sub.s64 	%rd402, %rd399, %rd205;
$L__BB0_81:
	add.s64 	%rd207, %rd5, %rd201;
	st.local.u64 	[%rd207], %rd402;
	mul.wide.u32 	%rd208, %r24, 8;
	add.s64 	%rd209, %rd1, %rd208;
	ld.global.nc.u64 	%rd108, [%rd209];
	or.b64  	%rd210, %rd401, %rd108;
	and.b64  	%rd211, %rd210, -4294967296;
	setp.ne.s64 	%p11, %rd211, 0;
	@%p11 bra 	$L__BB0_83;
	cvt.u32.u64 	%r98, %rd108;
	cvt.u32.u64 	%r99, %rd401;
	div.u32 	%r100, %r99, %r98;
	mul.lo.s32 	%r101, %r100, %r98;
	sub.s32 	%r102, %r99, %r101;
	cvt.u64.u32 	%rd381, %r100;
	cvt.u64.u32 	%rd404, %r102;
	bra.uni 	$L__BB0_84;
$L__BB0_83:
	div.s64 	%rd381, %rd401, %rd108;
	mul.lo.s64 	%rd212, %rd381, %rd108;
	sub.s64 	%rd404, %rd401, %rd212;
$L__BB0_84:
	add.s64 	%rd214, %rd5, %rd208;
	st.local.u64 	[%rd214], %rd404;
	add.s32 	%r143, %r143, -8;
	add.s32 	%r142, %r142, 8;
	setp.eq.s32 	%p12, %r142, 0;
	@%p12 bra 	$L__BB0_6;
	bra.uni 	$L__BB0_4;

}


// ===== COMPILED SASS (sm_100) =====

	.target	sm_100

	.elftype	@"ET_EXEC"


//--------------------- .note.nv.tkinfo           --------------------------
	.section	.note.nv.tkinfo,"",@"SHT_NOTE"
	.sectionflags	@"SHF_NOTE_NV_TKINFO"
	.tkinfo
        /*0018*/ 	.word	0x00000002
        /*0030*/ 	.string	""
        /*0030*/ 	.string	"ptxas"
        /*0030*/ 	.string	"Cuda compilation tools, release 13.0, V13.0.88"
        /*0030*/ 	.string	"Build cuda_13.0.r13.0/compiler.36424714_0"
        /*0030*/ 	.string	"-arch sm_100 -m 64 "



//--------------------- .note.nv.cuinfo           --------------------------
	.section	.note.nv.cuinfo,"",@"SHT_NOTE"
	.sectionflags	@"SHF_NOTE_NV_CUINFO"
        /*0018*/ 	.short	0x0002
        /*001a*/ 	.short	0x0064
        /*001c*/ 	.short	0x0082
	.zero		2


//--------------------- .nv.info                  --------------------------
	.section	.nv.info,"",@"SHT_CUDA_INFO"
	.align	4


	//----- nvinfo : EIATTR_REGCOUNT
	.align		4
        /*0000*/ 	.byte	0x04, 0x2f
        /*0002*/ 	.short	(.L_1 - .L_0)
	.align		4
.L_0:
        /*0004*/ 	.word	index@(_ZN9OwnTensor30contiguous_strided_copy_kernelILi12EEEvPKhPhlPKlS5_ili)
        /*0008*/ 	.word	0x00000028


	//----- nvinfo : EIATTR_FRAME_SIZE
	.align		4
.L_1:
        /*000c*/ 	.byte	0x04, 0x11
        /*000e*/ 	.short	(.L_3 - .L_2)
	.align		4
.L_2:
        /*0010*/ 	.word	index@($__internal_1_$__cuda_sm20_rem_s64)
        /*0014*/ 	.word	0x00000060


	//----- nvinfo : EIATTR_FRAME_SIZE
	.align		4
.L_3:
        /*0018*/ 	.byte	0x04, 0x11
        /*001a*/ 	.short	(.L_5 - .L_4)
	.align		4
.L_4:
        /*001c*/ 	.word	index@($__internal_0_$__cuda_sm20_div_s64)
        /*0020*/ 	.word	0x00000060


	//----- nvinfo : EIATTR_FRAME_SIZE
	.align		4
.L_5:
        /*0024*/ 	.byte	0x04, 0x11
        /*0026*/ 	.short	(.L_7 - .L_6)
	.align		4
.L_6:
        /*0028*/ 	.word	index@(_ZN9OwnTensor30contiguous_strided_copy_kernelILi12EEEvPKhPhlPKlS5_ili)
        /*002c*/ 	.word	0x00000060


	//----- nvinfo : EIATTR_MIN_STACK_SIZE
	.align		4
.L_7:
        /*0030*/ 	.byte	0x04, 0x12
        /*0032*/ 	.short	(.L_9 - .L_8)
	.align		4
.L_8:
        /*0034*/ 	.word	index@(_ZN9OwnTensor30contiguous_strided_copy_kernelILi12EEEvPKhPhlPKlS5_ili)
        /*0038*/ 	.word	0x00000060
.L_9:


//--------------------- .nv.compat                --------------------------
	.section	.nv.compat,"",@"SHT_CUDA_COMPAT_INFO"
	.align	4
        /*0000*/ 	.byte	0x02, 0x09, 0x00, 0x00, 0x02, 0x02, 0x01, 0x00, 0x02, 0x05, 0x05, 0x00, 0x03, 0x07, 0x01, 0x01
        /*0010*/ 	.byte	0x02, 0x03, 0x00, 0x00, 0x02, 0x06, 0x01, 0x00, 0x04, 0x0b, 0x08, 0x00, 0x09, 0x00, 0x00, 0x00
        /*0020*/ 	.byte	0x00, 0x00, 0x00, 0x00


//--------------------- .nv.info._ZN9OwnTensor30contiguous_strided_copy_kernelILi12EEEvPKhPhlPKlS5_ili --------------------------
	.section	.nv.info._ZN9OwnTensor30contiguous_strided_copy_kernelILi12EEEvPKhPhlPKlS5_ili,"",@"SHT_CUDA_INFO"
	.sectionflags	@""
	.align	4


	//----- nvinfo : EIATTR_CUDA_API_VERSION
	.align		4
        /*0000*/ 	.byte	0x04, 0x37
        /*0002*/ 	.short	(.L_11 - .L_10)
.L_10:
        /*0004*/ 	.word	0x00000082


	//----- nvinfo : EIATTR_KPARAM_INFO
	.align		4
.L_11:
        /*0008*/ 	.byte	0x04, 0x17
        /*000a*/ 	.short	(.L_13 - .L_12)
.L_12:
        /*000c*/ 	.word	0x00000000
        /*0010*/ 	.short	0x0007
        /*0012*/ 	.short	0x0038
        /*0014*/ 	.byte	0x00, 0xf0, 0x11, 0x00


	//----- nvinfo : EIATTR_KPARAM_INFO
	.align		4
.L_13:
        /*0018*/ 	.byte	0x04, 0x17
        /*001a*/ 	.short	(.L_15 - .L_14)
.L_14:
        /*001c*/ 	.word	0x00000000
        /*0020*/ 	.short	0x0006
        /*0022*/ 	.short	0x0030
        /*0024*/ 	.byte	0x00, 0xf0, 0x21, 0x00


	//----- nvinfo : EIATTR_KPARAM_INFO
	.align		4
.L_15:
        /*0028*/ 	.byte	0x04, 0x17
        /*002a*/ 	.short	(.L_17 - .L_16)
.L_16:
        /*002c*/ 	.word	0x00000000
        /*0030*/ 	.short	0x0005
        /*0032*/ 	.short	0x0028
        /*0034*/ 	.byte	0x00, 0xf0, 0x11, 0x00


	//----- nvinfo : EIATTR_KPARAM_INFO
	.align		4
.L_17:
        /*0038*/ 	.byte	0x04, 0x17
        /*003a*/ 	.short	(.L_19 - .L_18)
.L_18:
        /*003c*/ 	.word	0x00000000
        /*0040*/ 	.short	0x0004
        /*0042*/ 	.short	0x0020
        /*0044*/ 	.byte	0x00, 0xf5, 0x21, 0x00


	//----- nvinfo : EIATTR_KPARAM_INFO
	.align		4
.L_19:
        /*0048*/ 	.byte	0x04, 0x17
        /*004a*/ 	.short	(.L_21 - .L_20)
.L_20:
        /*004c*/ 	.word	0x00000000
        /*0050*/ 	.short	0x0003
        /*0052*/ 	.short	0x0018
        /*0054*/ 	.byte	0x00, 0xf5, 0x21, 0x00


	//----- nvinfo : EIATTR_KPARAM_INFO
	.align		4
.L_21:
        /*0058*/ 	.byte	0x04, 0x17
        /*005a*/ 	.short	(.L_23 - .L_22)
.L_22:
        /*005c*/ 	.word	0x00000000
        /*0060*/ 	.short	0x0002
        /*0062*/ 	.short	0x0010
        /*0064*/ 	.byte	0x00, 0xf0, 0x21, 0x00


	//----- nvinfo : EIATTR_KPARAM_INFO
	.align		4
.L_23:
        /*0068*/ 	.byte	0x04, 0x17
        /*006a*/ 	.short	(.L_25 - .L_24)
.L_24:
        /*006c*/ 	.word	0x00000000
        /*0070*/ 	.short	0x0001
        /*0072*/ 	.short	0x0008
        /*0074*/ 	.byte	0x00, 0xf5, 0x21, 0x00


	//----- nvinfo : EIATTR_KPARAM_INFO
	.align		4
.L_25:
        /*0078*/ 	.byte	0x04, 0x17
        /*007a*/ 	.short	(.L_27 - .L_26)
.L_26:
        /*007c*/ 	.word	0x00000000
        /*0080*/ 	.short	0x0000
        /*0082*/ 	.short	0x0000
        /*0084*/ 	.byte	0x00, 0xf5, 0x21, 0x00


	//----- nvinfo : EIATTR_SPARSE_MMA_MASK
	.align		4
.L_27:
        /*0088*/ 	.byte	0x03, 0x50
        /*008a*/ 	.short	0x0000


	//----- nvinfo : EIATTR_MAXREG_COUNT
	.align		4
        /*008c*/ 	.byte	0x03, 0x1b
        /*008e*/ 	.short	0x00ff


	//----- nvinfo : EIATTR_MERCURY_ISA_VERSION
	.align		4
        /*0090*/ 	.byte	0x03, 0x5f
        /*0092*/ 	.short	0x0101


	//----- nvinfo : EIATTR_VRC_CTA_INIT_COUNT
	.align		4
        /*0094*/ 	.byte	0x02, 0x4a
	.zero		1
	.zero		1


	//----- nvinfo : EIATTR_EXIT_INSTR_OFFSETS
	.align		4
        /*0098*/ 	.byte	0x04, 0x1c
        /*009a*/ 	.short	(.L_29 - .L_28)


	//   ....[0]....
.L_28:
        /*009c*/ 	.word	0x00000090


	//   ....[1]....
        /*00a0*/ 	.word	0x00003e50


	//   ....[2]....
        /*00a4*/ 	.word	0x00004230


	//   ....[3]....
        /*00a8*/ 	.word	0x000043e0


	//   ....[4]....
        /*00ac*/ 	.word	0x00004510


	//   ....[5]....
        /*00b0*/ 	.word	0x00004650


	//----- nvinfo : EIATTR_CRS_STACK_SIZE
	.align		4
.L_29:
        /*00b4*/ 	.byte	0x04, 0x1e
        /*00b6*/ 	.short	(.L_31 - .L_30)
.L_30:
        /*00b8*/ 	.word	0x00000000


	//----- nvinfo : EIATTR_CBANK_PARAM_SIZE
	.align		4
.L_31:
        /*00bc*/ 	.byte	0x03, 0x19
        /*00be*/ 	.short	0x003c


	//----- nvinfo : EIATTR_PARAM_CBANK
	.align		4
        /*00c0*/ 	.byte	0x04, 0x0a
        /*00c2*/ 	.short	(.L_33 - .L_32)
	.align		4
.L_32:
        /*00c4*/ 	.word	index@(.nv.constant0._ZN9OwnTensor30contiguous_strided_copy_kernelILi12EEEvPKhPhlPKlS5_ili)
        /*00c8*/ 	.short	0x0380
        /*00ca*/ 	.short	0x003c


	//----- nvinfo : EIATTR_SW_WAR
	.align		4
.L_33:
        /*00cc*/ 	.byte	0x04, 0x36
        /*00ce*/ 	.short	(.L_35 - .L_34)
.L_34:
        /*00d0*/ 	.word	0x00000008
.L_35:


//--------------------- .nv.callgraph             --------------------------
	.section	.nv.callgraph,"",@"SHT_CUDA_CALLGRAPH"
	.align	4
	.sectionentsize	8
	.align		4
        /*0000*/ 	.word	0x00000000
	.align		4
        /*0004*/ 	.word	0xffffffff
	.align		4
        /*0008*/ 	.word	0x00000000
	.align		4
        /*000c*/ 	.word	0xfffffffe
	.align		4
        /*0010*/ 	.word	0x00000000
	.align		4
        /*0014*/ 	.word	0xfffffffd
	.align		4
        /*0018*/ 	.word	0x00000000
	.align		4
        /*001c*/ 	.word	0xfffffffc


//--------------------- .text._ZN9OwnTensor30contiguous_strided_copy_kernelILi12EEEvPKhPhlPKlS5_ili --------------------------
	.section	.text._ZN9OwnTensor30contiguous_strided_copy_kernelILi12EEEvPKhPhlPKlS5_ili,"ax",@progbits
	.align	128
        .global         _ZN9OwnTensor30contiguous_strided_copy_kernelILi12EEEvPKhPhlPKlS5_ili
        .type           _ZN9OwnTensor30contiguous_strided_copy_kernelILi12EEEvPKhPhlPKlS5_ili,@function
        .size           _ZN9OwnTensor30contiguous_strided_copy_kernelILi12EEEvPKhPhlPKlS5_ili,(.L_x_63 - _ZN9OwnTensor30contiguous_strided_copy_kernelILi12EEEvPKhPhlPKlS5_ili)
        .other          _ZN9OwnTensor30contiguous_strided_copy_kernelILi12EEEvPKhPhlPKlS5_ili,@"STO_CUDA_ENTRY STV_DEFAULT"
_ZN9OwnTensor30contiguous_strided_copy_kernelILi12EEEvPKhPhlPKlS5_ili:
.text._ZN9OwnTensor30contiguous_strided_copy_kernelILi12EEEvPKhPhlPKlS5_ili:
[----:B------:R-:W0:Y:S01]  /*0000*/  LDC R1, c[0x0][0x37c] ;  /* 0x0000df00ff017b82 */ /* 0x000e220000000800 */
[----:B------:R-:W1:Y:S07]  /*0010*/  S2R R3, SR_TID.X ;  /* 0x0000000000037919 */ /* 0x000e6e0000002100 */
[----:B------:R-:W1:Y:S01]  /*0020*/  S2UR UR4, SR_CTAID.X ;  /* 0x00000000000479c3 */ /* 0x000e620000002500 */
[----:B------:R-:W2:Y:S01]  /*0030*/  LDCU.64 UR6, c[0x0][0x390] ;  /* 0x00007200ff0677ac */ /* 0x000ea20008000a00 */
[----:B0-----:R-:W-:-:S06]  /*0040*/  IADD3 R1, PT, PT, R1, -0x60, RZ ;  /* 0xffffffa001017810 */ /* 0x001fcc0007ffe0ff */
[----:B------:R-:W1:Y:S02]  /*0050*/  LDC R0, c[0x0][0x360] ;  /* 0x0000d800ff007b82 */ /* 0x000e640000000800 */
[----:B-1----:R-:W-:-:S05]  /*0060*/  IMAD R0, R0, UR4, R3 ;  /* 0x0000000400007c24 */ /* 0x002fca000f8e0203 */
[----:B--2---:R-:W-:-:S04]  /*0070*/  ISETP.GE.U32.AND P0, PT, R0, UR6, PT ;  /* 0x0000000600007c0c */ /* 0x004fc8000bf06070 */
[----:B------:R-:W-:-:S13]  /*0080*/  ISETP.GE.AND.EX P0, PT, RZ, UR7, PT, P0 ;  /* 0x00000007ff007c0c */ /* 0x000fda000bf06300 */
[----:B------:R-:W-:Y:S05]  /*0090*/  @P0 EXIT ;  /* 0x000000000000094d */ /* 0x000fea0003800000 */
[----:B------:R-:W0:Y:S01]  /*00a0*/  LDCU UR4, c[0x0][0x3a8] ;  /* 0x00007500ff0477ac */ /* 0x000e220008000800 */
[----:B------:R-:W1:Y:S01]  /*00b0*/  LDCU.64 UR6, c[0x0][0x3b0] ;  /* 0x00007600ff0677ac */ /* 0x000e620008000a00 */
[----:B------:R-:W2:Y:S01]  /*00c0*/  LDCU.64 UR8, c[0x0][0x358] ;  /* 0x00006b00ff0877ac */ /* 0x000ea20008000a00 */
[----:B0-----:R-:W-:Y:S01]  /*00d0*/  UISETP.GE.AND UP0, UPT, UR4, 0x1, UPT ;  /* 0x000000010400788c */ /* 0x001fe2000bf06270 */
[----:B-1----:R-:W-:Y:S01]  /*00e0*/  IMAD.U32 R2, RZ, RZ, UR6 ;  /* 0x00000006ff027e24 */ /* 0x002fe2000f8e00ff */
[----:B------:R-:W-:-:S07]  /*00f0*/  MOV R3, UR7 ;  /* 0x0000000700037c02 */ /* 0x000fce0008000f00 */
[----:B--2---:R-:W-:Y:S05]  /*0100*/  BRA.U !UP0, `(.L_x_0) ;  /* 0x0000003d08407547 */ /* 0x004fea000b800000 */
[----:B------:R-:W0:Y:S01]  /*0110*/  LDCU UR5, c[0x0][0x3a8] ;  /* 0x00007500ff0577ac */ /* 0x000e220008000800 */
[----:B------:R-:W-:Y:S02]  /*0120*/  HFMA2 R21, -RZ, RZ, 0, 0 ;  /* 0x00000000ff157431 */ /* 0x000fe400000001ff */
[----:B------:R-:W-:Y:S01]  /*0130*/  IMAD.MOV.U32 R20, RZ, RZ, R0 ;  /* 0x000000ffff147224 */ /* 0x000fe200078e0000 */
[----:B------:R-:W-:Y:S02]  /*0140*/  UISETP.GE.U32.AND UP0, UPT, UR4, 0x8, UPT ;  /* 0x000000080400788c */ /* 0x000fe4000bf06070 */
[----:B------:R-:W-:Y:S01]  /*0150*/  ULOP3.LUT UR6, UR4, 0x7, URZ, 0xc0, !UPT ;  /* 0x0000000704067892 */ /* 0x000fe2000f8ec0ff */
[----:B0-----:R-:W-:-:S06]  /*0160*/  IMAD.U32 R4, RZ, RZ, UR5 ;  /* 0x00000005ff047e24 */ /* 0x001fcc000f8e00ff */
[----:B------:R-:W-:Y:S05]  /*0170*/  BRA.U !UP0, `(.L_x_1) ;  /* 0x0000001908607547 */ /* 0x000fea000b800000 */
[----:B------:R-:W0:Y:S01]  /*0180*/  LDC.64 R12, c[0x0][0x398] ;  /* 0x0000e600ff0c7b82 */ /* 0x000e220000000a00 */
[----:B------:R-:W-:Y:S01]  /*0190*/  ULOP3.LUT UR5, UR4, 0x7ffffff8, URZ, 0xc0, !UPT ;  /* 0x7ffffff804057892 */ /* 0x000fe2000f8ec0ff */
[----:B------:R-:W-:Y:S01]  /*01a0*/  MOV R20, R0 ;  /* 0x0000000000147202 */ /* 0x000fe20000000f00 */
[----:B------:R-:W-:Y:S01]  /*01b0*/  UIADD3 UR4, UPT, UPT, UR4, -0x4, URZ ;  /* 0xfffffffc04047890 */ /* 0x000fe2000fffe0ff */
[----:B------:R-:W-:Y:S01]  /*01c0*/  IMAD.MOV.U32 R21, RZ, RZ, RZ ;  /* 0x000000ffff157224 */ /* 0x000fe200078e00ff */
[----:B------:R-:W-:-:S04]  /*01d0*/  UIADD3 UR5, UPT, UPT, -UR5, URZ, URZ ;  /* 0x000000ff05057290 */ /* 0x000fc8000fffe1ff */
[----:B------:R-:W-:-:S08]  /*01e0*/  MOV R4, UR4 ;  /* 0x0000000400047c02 */ /* 0x000fd00008000f00 */
.L_x_26:
[----:B------:R-:W-:-:S04]  /*01f0*/  VIADD R8, R4, 0x3 ;  /* 0x0000000304087836 */ /* 0x000fc80000000000 */
[----:B0-----:R-:W-:-:S06]  /*0200*/  IMAD.WIDE.U32 R14, R8, 0x8, R12 ;  /* 0x00000008080e7825 */ /* 0x001fcc00078e000c */
[----:B------:R-:W2:Y:S01]  /*0210*/  LDG.E.64.CONSTANT R14, desc[UR8][R14.64] ;  /* 0x000000080e0e7981 */ /* 0x000ea2000c1e9b00 */
[----:B------:R-:W-:Y:S01]  /*0220*/  UIADD3 UR5, UPT, UPT, UR5, 0x8, URZ ;  /* 0x0000000805057890 */ /* 0x000fe2000fffe0ff */
[----:B------:R-:W-:Y:S03]  /*0230*/  BSSY.RECONVERGENT B0, `(.L_x_2) ;  /* 0x0000029000007945 */ /* 0x000fe60003800200 */
[----:B------:R-:W-:Y:S01]  /*0240*/  UISETP.NE.AND UP0, UPT, UR5, URZ, UPT ;  /* 0x000000ff0500728c */ /* 0x000fe2000bf05270 */
[----:B-12---:R-:W-:-:S04]  /*0250*/  LOP3.LUT R5, R21, R15, RZ, 0xfc, !PT ;  /* 0x0000000f15057212 */ /* 0x006fc800078efcff */
[----:B------:R-:W-:-:S13]  /*0260*/  ISETP.NE.U32.AND P0, PT, R5, RZ, PT ;  /* 0x000000ff0500720c */ /* 0x000fda0003f05070 */
[----:B------:R-:W-:Y:S05]  /*0270*/  @P0 BRA `(.L_x_3) ;  /* 0x00000000005c0947 */ /* 0x000fea0003800000 */
[----:B------:R-:W0:Y:S01]  /*0280*/  I2F.U32.RP R5, R14 ;  /* 0x0000000e00057306 */ /* 0x000e220000209000 */
[----:B------:R-:W-:Y:S01]  /*0290*/  IMAD.MOV R9, RZ, RZ, -R14 ;  /* 0x000000ffff097224 */ /* 0x000fe200078e0a0e */
[----:B------:R-:W-:Y:S01]  /*02a0*/  ISETP.NE.U32.AND P2, PT, R14, RZ, PT ;  /* 0x000000ff0e00720c */ /* 0x000fe20003f45070 */
[----:B------:R-:W-:-:S05]  /*02b0*/  IMAD.MOV.U32 R27, RZ, RZ, RZ ;  /* 0x000000ffff1b7224 */ /* 0x000fca00078e00ff */
[----:B0-----:R-:W0:Y:S02]  /*02c0*/  MUFU.RCP R5, R5 ;  /* 0x0000000500057308 */ /* 0x001e240000001000 */
[----:B0-----:R-:W-:-:S06]  /*02d0*/  IADD3 R6, PT, PT, R5, 0xffffffe, RZ ;  /* 0x0ffffffe05067810 */ /* 0x001fcc0007ffe0ff */
[----:B------:R0:W1:Y:S02]  /*02e0*/  F2I.FTZ.U32.TRUNC.NTZ R7, R6 ;  /* 0x0000000600077305 */ /* 0x000064000021f000 */
[----:B0-----:R-:W-:Y:S01]  /*02f0*/  MOV R6, RZ ;  /* 0x000000ff00067202 */ /* 0x001fe20000000f00 */
[----:B-1----:R-:W-:-:S04]  /*0300*/  IMAD R9, R9, R7, RZ ;  /* 0x0000000709097224 */ /* 0x002fc800078e02ff */
[----:B------:R-:W-:-:S06]  /*0310*/  IMAD.HI.U32 R7, R7, R9, R6 ;  /* 0x0000000907077227 */ /* 0x000fcc00078e0006 */
[----:B------:R-:W-:-:S04]  /*0320*/  IMAD.HI.U32 R26, R7, R20, RZ ;  /* 0x00000014071a7227 */ /* 0x000fc800078e00ff */
[----:B------:R-:W-:-:S04]  /*0330*/  IMAD.MOV R7, RZ, RZ, -R26 ;  /* 0x000000ffff077224 */ /* 0x000fc800078e0a1a */
[----:B------:R-:W-:-:S05]  /*0340*/  IMAD R7, R14, R7, R20 ;  /* 0x000000070e077224 */ /* 0x000fca00078e0214 */
[----:B------:R-:W-:-:S13]  /*0350*/  ISETP.GE.U32.AND P0, PT, R7, R14, PT ;  /* 0x0000000e0700720c */ /* 0x000fda0003f06070 */
[----:B------:R-:W-:Y:S01]  /*0360*/  @P0 IADD3 R7, PT, PT, -R14, R7, RZ ;  /* 0x000000070e070210 */ /* 0x000fe20007ffe1ff */
[----:B------:R-:W-:-:S03]  /*0370*/  @P0 VIADD R26, R26, 0x1 ;  /* 0x000000011a1a0836 */ /* 0x000fc60000000000 */
[----:B------:R-:W-:Y:S01]  /*0380*/  ISETP.GE.U32.AND P1, PT, R7, R14, PT ;  /* 0x0000000e0700720c */ /* 0x000fe20003f26070 */
[----:B------:R-:W-:-:S12]  /*0390*/  HFMA2 R7, -RZ, RZ, 0, 0 ;  /* 0x00000000ff077431 */ /* 0x000fd800000001ff */
[----:B------:R-:W-:Y:S02]  /*03a0*/  @P1 IADD3 R26, PT, PT, R26, 0x1, RZ ;  /* 0x000000011a1a1810 */ /* 0x000fe40007ffe0ff */
[----:B------:R-:W-:-:S05]  /*03b0*/  @!P2 LOP3.LUT R26, RZ, R14, RZ, 0x33, !PT ;  /* 0x0000000eff1aa212 */ /* 0x000fca00078e33ff */
[----:B------:R-:W-:-:S04]  /*03c0*/  IMAD.MOV R5, RZ, RZ, -R26 ;  /* 0x000000ffff057224 */ /* 0x000fc800078e0a1a */
[----:B------:R-:W-:Y:S01]  /*03d0*/  IMAD R6, R14, R5, R20 ;  /* 0x000000050e067224 */ /* 0x000fe200078e0214 */
[----:B------:R-:W-:Y:S06]  /*03e0*/  BRA `(.L_x_4) ;  /* 0x0000000000347947 */ /* 0x000fec0003800000 */
.L_x_3:
[----:B------:R-:W-:Y:S01]  /*03f0*/  MOV R28, R20 ;  /* 0x00000014001c7202 */ /* 0x000fe20000000f00 */
[----:B------:R-:W-:Y:S01]  /*0400*/  IMAD.MOV.U32 R10, RZ, RZ, R14 ;  /* 0x000000ffff0a7224 */ /* 0x000fe200078e000e */
[----:B------:R-:W-:Y:S02]  /*0410*/  MOV R5, R15 ;  /* 0x0000000f00057202 */ /* 0x000fe40000000f00 */
[----:B------:R-:W-:-:S07]  /*0420*/  MOV R6, 0x440 ;  /* 0x0000044000067802 */ /* 0x000fce0000000f00 */
[----:B------:R-:W-:Y:S05]  /*0430*/  CALL.REL.NOINC `($__internal_0_$__cuda_sm20_div_s64) ;  /* 0x0000004000887944 */ /* 0x000fea0003c00000 */
[----:B------:R-:W-:Y:S01]  /*0440*/  IADD3 R9, P0, PT, RZ, -R10, RZ ;  /* 0x8000000aff097210 */ /* 0x000fe20007f1e0ff */
[----:B------:R-:W-:Y:S01]  /*0450*/  IMAD.MOV.U32 R26, RZ, RZ, R10 ;  /* 0x000000ffff1a7224 */ /* 0x000fe200078e000a */
[----:B------:R-:W-:-:S03]  /*0460*/  MOV R27, R11 ;  /* 0x0000000b001b7202 */ /* 0x000fc60000000f00 */
[----:B------:R-:W-:Y:S02]  /*0470*/  IMAD.X R5, RZ, RZ, ~R11, P0 ;  /* 0x000000ffff057224 */ /* 0x000fe400000e0e0b */
[----:B------:R-:W-:-:S04]  /*0480*/  IMAD.WIDE.U32 R6, R14, R9, R20 ;  /* 0x000000090e067225 */ /* 0x000fc800078e0014 */
[----:B------:R-:W-:-:S04]  /*0490*/  IMAD R5, R5, R14, RZ ;  /* 0x0000000e05057224 */ /* 0x000fc800078e02ff */
[----:B------:R-:W-:-:S05]  /*04a0*/  IMAD R5, R15, R9, R5 ;  /* 0x000000090f057224 */ /* 0x000fca00078e0205 */
[----:B------:R-:W-:-:S07]  /*04b0*/  IADD3 R7, PT, PT, R7, R5, RZ ;  /* 0x0000000507077210 */ /* 0x000fce0007ffe0ff */
.L_x_4:
[----:B------:R-:W-:Y:S05]  /*04c0*/  BSYNC.RECONVERGENT B0 ;  /* 0x0000000000007941 */ /* 0x000fea0003800200 */
.L_x_2:
[----:B------:R-:W-:-:S04]  /*04d0*/  VIADD R14, R4, 0x2 ;  /* 0x00000002040e7836 */ /* 0x000fc80000000000 */
[----:B------:R-:W-:-:S06]  /*04e0*/  IMAD.WIDE.U32 R16, R14, 0x8, R12 ;  /* 0x000000080e107825 */ /* 0x000fcc00078e000c */
[----:B------:R-:W2:Y:S01]  /*04f0*/  LDG.E.64.CONSTANT R16, desc[UR8][R16.64] ;  /* 0x0000000810107981 */ /* 0x000ea2000c1e9b00 */
[----:B------:R-:W-:Y:S01]  /*0500*/  LEA R5, R8, R1, 0x3 ;  /* 0x0000000108057211 */ /* 0x000fe200078e18ff */
[----:B------:R-:W-:Y:S04]  /*0510*/  BSSY.RECONVERGENT B0, `(.L_x_5) ;  /* 0x000002d000007945 */ /* 0x000fe80003800200 */
[----:B------:R0:W-:Y:S01]  /*0520*/  STL.64 [R5], R6 ;  /* 0x0000000605007387 */ /* 0x0001e20000100a00 */
[----:B--2---:R-:W-:-:S04]  /*0530*/  LOP3.LUT R8, R27, R17, RZ, 0xfc, !PT ;  /* 0x000000111b087212 */ /* 0x004fc800078efcff */
[----:B------:R-:W-:-:S13]  /*0540*/  ISETP.NE.U32.AND P0, PT, R8, RZ, PT ;  /* 0x000000ff0800720c */ /* 0x000fda0003f05070 */
[----:B0-----:R-:W-:Y:S05]  /*0550*/  @P0 BRA `(.L_x_6) ;  /* 0x0000000000600947 */ /* 0x001fea0003800000 */
[----:B------:R-:W0:Y:S01]  /*0560*/  I2F.U32.RP R5, R16 ;  /* 0x0000001000057306 */ /* 0x000e220000209000 */
[----:B------:R-:W-:Y:S01]  /*0570*/  IADD3 R9, PT, PT, RZ, -R16, RZ ;  /* 0x80000010ff097210 */ /* 0x000fe20007ffe0ff */
[----:B------:R-:W-:Y:S01]  /*0580*/  IMAD.MOV.U32 R27, RZ, RZ, RZ ;  /* 0x000000ffff1b7224 */ /* 0x000fe200078e00ff */
[----:B------:R-:W-:-:S05]  /*0590*/  ISETP.NE.U32.AND P2, PT, R16, RZ, PT ;  /* 0x000000ff1000720c */ /* 0x000fca0003f45070 */
[----:B0-----:R-:W0:Y:S02]  /*05a0*/  MUFU.RCP R5, R5 ;  /* 0x0000000500057308 */ /* 0x001e240000001000 */
[----:B0-----:R-:W-:-:S06]  /*05b0*/  VIADD R6, R5, 0xffffffe ;  /* 0x0ffffffe05067836 */ /* 0x001fcc0000000000 */
[----:B------:R0:W1:Y:S02]  /*05c0*/  F2I.FTZ.U32.TRUNC.NTZ R7, R6 ;  /* 0x0000000600077305 */ /* 0x000064000021f000 */
[----:B0-----:R-:W-:Y:S02]  /*05d0*/  IMAD.MOV.U32 R6, RZ, RZ, RZ ;  /* 0x000000ffff067224 */ /* 0x001fe400078e00ff */
[----:B-1----:R-:W-:-:S04]  /*05e0*/  IMAD R9, R9, R7, RZ ;  /* 0x0000000709097224 */ /* 0x002fc800078e02ff */
[----:B------:R-:W-:-:S06]  /*05f0*/  IMAD.HI.U32 R7, R7, R9, R6 ;  /* 0x0000000907077227 */ /* 0x000fcc00078e0006 */
[----:B------:R-:W-:-:S05]  /*0600*/  IMAD.HI.U32 R7, R7, R26, RZ ;  /* 0x0000001a07077227 */ /* 0x000fca00078e00ff */
[----:B------:R-:W-:-:S05]  /*0610*/  IADD3 R9, PT, PT, -R7, RZ, RZ ;  /* 0x000000ff07097210 */ /* 0x000fca0007ffe1ff */
[----:B------:R-:W-:-:S05]  /*0620*/  IMAD R9, R16, R9, R26 ;  /* 0x0000000910097224 */ /* 0x000fca00078e021a */
[----:B------:R-:W-:-:S13]  /*0630*/  ISETP.GE.U32.AND P0, PT, R9, R16, PT ;  /* 0x000000100900720c */ /* 0x000fda0003f06070 */
[----:B------:R-:W-:Y:S01]  /*0640*/  @P0 IMAD.IADD R9, R9, 0x1, -R16 ;  /* 0x0000000109090824 */ /* 0x000fe200078e0a10 */
[----:B------:R-:W-:-:S04]  /*0650*/  @P0 IADD3 R7, PT, PT, R7, 0x1, RZ ;  /* 0x0000000107070810 */ /* 0x000fc80007ffe0ff */
[----:B------:R-:W-:Y:S01]  /*0660*/  ISETP.GE.U32.AND P1, PT, R9, R16, PT ;  /* 0x000000100900720c */ /* 0x000fe20003f26070 */
[----:B------:R-:W-:-:S12]  /*0670*/  IMAD.MOV.U32 R9, RZ, RZ, RZ ;  /* 0x000000ffff097224 */ /* 0x000fd800078e00ff */
[----:B------:R-:W-:Y:S01]  /*0680*/  @P1 VIADD R7, R7, 0x1 ;  /* 0x0000000107071836 */ /* 0x000fe20000000000 */
[----:B------:R-:W-:-:S04]  /*0690*/  @!P2 LOP3.LUT R7, RZ, R16, RZ, 0x33, !PT ;  /* 0x00000010ff07a212 */ /* 0x000fc800078e33ff */
[----:B------:R-:W-:-:S05]  /*06a0*/  IADD3 R5, PT, PT, -R7, RZ, RZ ;  /* 0x000000ff07057210 */ /* 0x000fca0007ffe1ff */
[----:B------:R-:W-:Y:S01]  /*06b0*/  IMAD R6, R16, R5, R26 ;  /* 0x0000000510067224 */ /* 0x000fe200078e021a */
[----:B------:R-:W-:Y:S01]  /*06c0*/  MOV R26, R7 ;  /* 0x00000007001a7202 */ /* 0x000fe20000000f00 */
[----:B------:R-:W-:Y:S06]  /*06d0*/  BRA `(.L_x_7) ;  /* 0x0000000000407947 */ /* 0x000fec0003800000 */
.L_x_6:
[----:B------:R-:W-:Y:S01]  /*06e0*/  MOV R28, R26 ;  /* 0x0000001a001c7202 */ /* 0x000fe20000000f00 */
[----:B------:R-:W-:Y:S01]  /*06f0*/  IMAD.MOV.U32 R21, RZ, RZ, R27 ;  /* 0x000000ffff157224 */ /* 0x000fe200078e001b */
[----:B------:R-:W-:Y:S01]  /*0700*/  MOV R10, R16 ;  /* 0x00000010000a7202 */ /* 0x000fe20000000f00 */
[----:B------:R-:W-:Y:S01]  /*0710*/  IMAD.MOV.U32 R5, RZ, RZ, R17 ;  /* 0x000000ffff057224 */ /* 0x000fe200078e0011 */
[----:B------:R-:W-:-:S07]  /*0720*/  MOV R6, 0x740 ;  /* 0x0000074000067802 */ /* 0x000fce0000000f00 */
[----:B------:R-:W-:Y:S05]  /*0730*/  CALL.REL.NOINC `($__internal_0_$__cuda_sm20_div_s64) ;  /* 0x0000003c00c87944 */ /* 0x000fea0003c00000 */
[-C--:B------:R-:W-:Y:S01]  /*0740*/  IADD3 R9, P0, PT, RZ, -R10.reuse, RZ ;  /* 0x8000000aff097210 */ /* 0x080fe20007f1e0ff */
[----:B------:R-:W-:Y:S01]  /*0750*/  IMAD.MOV.U32 R6, RZ, RZ, R26 ;  /* 0x000000ffff067224 */ /* 0x000fe200078e001a */
[----:B------:R-:W-:Y:S01]  /*0760*/  MOV R7, R27 ;  /* 0x0000001b00077202 */ /* 0x000fe20000000f00 */
[----:B------:R-:W-:Y:S01]  /*0770*/  IMAD.MOV.U32 R27, RZ, RZ, R11 ;  /* 0x000000ffff1b7224 */ /* 0x000fe200078e000b */
[----:B------:R-:W-:Y:S02]  /*0780*/  IADD3.X R5, PT, PT, RZ, ~R11, RZ, P0, !PT ;  /* 0x8000000bff057210 */ /* 0x000fe400007fe4ff */
[----:B------:R-:W-:Y:S01]  /*0790*/  MOV R26, R10 ;  /* 0x0000000a001a7202 */ /* 0x000fe20000000f00 */
[----:B------:R-:W-:-:S04]  /*07a0*/  IMAD.WIDE.U32 R6, R16, R9, R6 ;  /* 0x0000000910067225 */ /* 0x000fc800078e0006 */
[----:B------:R-:W-:-:S04]  /*07b0*/  IMAD R5, R5, R16, RZ ;  /* 0x0000001005057224 */ /* 0x000fc800078e02ff */
[----:B------:R-:W-:-:S04]  /*07c0*/  IMAD R5, R17, R9, R5 ;  /* 0x0000000911057224 */ /* 0x000fc800078e0205 */
[----:B------:R-:W-:-:S07]  /*07d0*/  IMAD.IADD R9, R7, 0x1, R5 ;  /* 0x0000000107097824 */ /* 0x000fce00078e0205 */
.L_x_7:
[----:B------:R-:W-:Y:S05]  /*07e0*/  BSYNC.RECONVERGENT B0 ;  /* 0x0000000000007941 */ /* 0x000fea0003800200 */
.L_x_5:
[----:B------:R-:W-:-:S05]  /*07f0*/  IADD3 R8, PT, PT, R4, 0x1, RZ ;  /* 0x0000000104087810 */ /* 0x000fca0007ffe0ff */
[----:B------:R-:W-:-:S06]  /*0800*/  IMAD.WIDE.U32 R16, R8, 0x8, R12 ;  /* 0x0000000808107825 */ /* 0x000fcc00078e000c */
[----:B------:R-:W2:Y:S01]  /*0810*/  LDG.E.64.CONSTANT R16, desc[UR8][R16.64] ;  /* 0x0000000810107981 */ /* 0x000ea2000c1e9b00 */
[----:B------:R-:W-:Y:S01]  /*0820*/  IMAD R5, R14, 0x8, R1 ;  /* 0x000000080e057824 */ /* 0x000fe200078e0201 */
[----:B------:R-:W-:Y:S01]  /*0830*/  MOV R7, R9 ;  /* 0x0000000900077202 */ /* 0x000fe20000000f00 */
        /* <DEDUP_REMOVED lines=29> */
.L_x_9:
[----:B------:R-:W-:Y:S01]  /*0a10*/  MOV R28, R26 ;  /* 0x0000001a001c7202 */ /* 0x000fe20000000f00 */
[----:B------:R-:W-:Y:S01]  /*0a20*/  IMAD.MOV.U32 R21, RZ, RZ, R27 ;  /* 0x000000ffff157224 */ /* 0x000fe200078e001b */
[----:B------:R-:W-:Y:S01]  /*0a30*/  MOV R10, R16 ;  /* 0x00000010000a7202 */ /* 0x000fe20000000f00 */
[----:B------:R-:W-:Y:S01]  /*0a40*/  IMAD.MOV.U32 R5, RZ, RZ, R17 ;  /* 0x000000ffff057224 */ /* 0x000fe200078e0011 */
[----:B------:R-:W-:-:S07]  /*0a50*/  MOV R6, 0xa70 ;  /* 0x00000a7000067802 */ /* 0x000fce0000000f00 */
[----:B------:R-:W-:Y:S05]  /*0a60*/  CALL.REL.NOINC `($__internal_0_$__cuda_sm20_div_s64) ;  /* 0x0000003800fc7944 */ /* 0x000fea0003c00000 */
[----:B------:R-:W-:Y:S01]  /*0a70*/  IADD3 R9, P0, PT, RZ, -R10, RZ ;  /* 0x8000000aff097210 */ /* 0x000fe20007f1e0ff */
[----:B------:R-:W-:Y:S01]  /*0a80*/  IMAD.MOV.U32 R6, RZ, RZ, R26 ;  /* 0x000000ffff067224 */ /* 0x000fe200078e001a */
[----:B------:R-:W-:Y:S02]  /*0a90*/  MOV R7, R27 ;  /* 0x0000001b00077202 */ /* 0x000fe40000000f00 */
[----:B------:R-:W-:Y:S01]  /*0aa0*/  IADD3.X R5, PT, PT, RZ, ~R11, RZ, P0, !PT ;  /* 0x8000000bff057210 */ /* 0x000fe200007fe4ff */
[----:B------:R-:W-:-:S04]  /*0ab0*/  IMAD.WIDE.U32 R6, R16, R9, R6 ;  /* 0x0000000910067225 */ /* 0x000fc800078e0006 */
[----:B------:R-:W-:Y:S01]  /*0ac0*/  IMAD R5, R5, R16, RZ ;  /* 0x0000001005057224 */ /* 0x000fe200078e02ff */
[----:B------:R-:W-:-:S03]  /*0ad0*/  MOV R16, R10 ;  /* 0x0000000a00107202 */ /* 0x000fc60000000f00 */
[----:B------:R-:W-:Y:S02]  /*0ae0*/  IMAD R5, R17, R9, R5 ;  /* 0x0000000911057224 */ /* 0x000fe400078e0205 */
[----:B------:R-:W-:Y:S02]  /*0af0*/  IMAD.MOV.U32 R17, RZ, RZ, R11 ;  /* 0x000000ffff117224 */ /* 0x000fe400078e000b */
[----:B------:R-:W-:-:S07]  /*0b00*/  IMAD.IADD R9, R7, 0x1, R5 ;  /* 0x0000000107097824 */ /* 0x000fce00078e0205 */
.L_x_10:
[----:B------:R-:W-:Y:S05]  /*0b10*/  BSYNC.RECONVERGENT B0 ;  /* 0x0000000000007941 */ /* 0x000fea0003800200 */
.L_x_8:
[----:B------:R-:W-:-:S06]  /*0b20*/  IMAD.WIDE.U32 R14, R4, 0x8, R12 ;  /* 0x00000008040e7825 */ /* 0x000fcc00078e000c */
[----:B------:R-:W2:Y:S01]  /*0b30*/  LDG.E.64.CONSTANT R14, desc[UR8][R14.64] ;  /* 0x000000080e0e7981 */ /* 0x000ea2000c1e9b00 */
[----:B------:R-:W-:Y:S01]  /*0b40*/  LEA R5, R8, R1, 0x3 ;  /* 0x0000000108057211 */ /* 0x000fe200078e18ff */
[----:B------:R-:W-:Y:S01]  /*0b50*/  IMAD.MOV.U32 R7, RZ, RZ, R9 ;  /* 0x000000ffff077224 */ /* 0x000fe200078e0009 */
[----:B------:R-:W-:Y:S04]  /*0b60*/  BSSY.RECONVERGENT B0, `(.L_x_11) ;  /* 0x000002d000007945 */ /* 0x000fe80003800200 */
[----:B------:R0:W-:Y:S01]  /*0b70*/  STL.64 [R5], R6 ;  /* 0x0000000605007387 */ /* 0x0001e20000100a00 */
[----:B--2---:R-:W-:-:S04]  /*0b80*/  LOP3.LUT R8, R17, R15, RZ, 0xfc, !PT ;  /* 0x0000000f11087212 */ /* 0x004fc800078efcff */
[----:B------:R-:W-:Y:S02]  /*0b90*/  ISETP.NE.U32.AND P0, PT, R8, RZ, PT ;  /* 0x000000ff0800720c */ /* 0x000fe40003f05070 */
[----:B------:R-:W-:-:S11]  /*0ba0*/  IADD3 R8, PT, PT, R4, -0x4, RZ ;  /* 0xfffffffc04087810 */ /* 0x000fd60007ffe0ff */
[----:B0-----:R-:W-:Y:S05]  /*0bb0*/  @P0 BRA `(.L_x_12) ;  /* 0x00000000005c0947 */ /* 0x001fea0003800000 */
[----:B------:R-:W0:Y:S01]  /*0bc0*/  I2F.U32.RP R5, R14 ;  /* 0x0000000e00057306 */ /* 0x000e220000209000 */
[----:B------:R-:W-:Y:S01]  /*0bd0*/  IADD3 R9, PT, PT, RZ, -R14, RZ ;  /* 0x8000000eff097210 */ /* 0x000fe20007ffe0ff */
[----:B------:R-:W-:Y:S01]  /*0be0*/  HFMA2 R27, -RZ, RZ, 0, 0 ;  /* 0x00000000ff1b7431 */ /* 0x000fe200000001ff */
        /* <DEDUP_REMOVED lines=19> */
[----:B------:R-:W-:Y:S06]  /*0d20*/  BRA `(.L_x_13) ;  /* 0x0000000000407947 */ /* 0x000fec0003800000 */
.L_x_12:
[----:B------:R-:W-:Y:S01]  /*0d30*/  IMAD.MOV.U32 R28, RZ, RZ, R16 ;  /* 0x000000ffff1c7224 */ /* 0x000fe200078e0010 */
[----:B------:R-:W-:Y:S01]  /*0d40*/  MOV R21, R17 ;  /* 0x0000001100157202 */ /* 0x000fe20000000f00 */
[----:B------:R-:W-:Y:S01]  /*0d50*/  IMAD.MOV.U32 R10, RZ, RZ, R14 ;  /* 0x000000ffff0a7224 */ /* 0x000fe200078e000e */
[----:B------:R-:W-:Y:S02]  /*0d60*/  MOV R5, R15 ;  /* 0x0000000f00057202 */ /* 0x000fe40000000f00 */
[----:B------:R-:W-:-:S07]  /*0d70*/  MOV R6, 0xd90 ;  /* 0x00000d9000067802 */ /* 0x000fce0000000f00 */
[----:B------:R-:W-:Y:S05]  /*0d80*/  CALL.REL.NOINC `($__internal_0_$__cuda_sm20_div_s64) ;  /* 0x0000003800347944 */ /* 0x000fea0003c00000 */
[----:B------:R-:W-:Y:S01]  /*0d90*/  IADD3 R9, P0, PT, RZ, -R10, RZ ;  /* 0x8000000aff097210 */ /* 0x000fe20007f1e0ff */
[----:B------:R-:W-:Y:S01]  /*0da0*/  IMAD.MOV.U32 R7, RZ, RZ, R17 ;  /* 0x000000ffff077224 */ /* 0x000fe200078e0011 */
[----:B------:R-:W-:Y:S01]  /*0db0*/  MOV R6, R16 ;  /* 0x0000001000067202 */ /* 0x000fe20000000f00 */
[----:B------:R-:W-:Y:S01]  /*0dc0*/  IMAD.MOV.U32 R26, RZ, RZ, R10 ;  /* 0x000000ffff1a7224 */ /* 0x000fe200078e000a */
[----:B------:R-:W-:Y:S01]  /*0dd0*/  MOV R27, R11 ;  /* 0x0000000b001b7202 */ /* 0x000fe20000000f00 */
[----:B------:R-:W-:Y:S02]  /*0de0*/  IMAD.X R5, RZ, RZ, ~R11, P0 ;  /* 0x000000ffff057224 */ /* 0x000fe400000e0e0b */
[----:B------:R-:W-:-:S04]  /*0df0*/  IMAD.WIDE.U32 R6, R14, R9, R6 ;  /* 0x000000090e067225 */ /* 0x000fc800078e0006 */
[----:B------:R-:W-:-:S04]  /*0e00*/  IMAD R5, R5, R14, RZ ;  /* 0x0000000e05057224 */ /* 0x000fc800078e02ff */
[----:B------:R-:W-:-:S05]  /*0e10*/  IMAD R5, R15, R9, R5 ;  /* 0x000000090f057224 */ /* 0x000fca00078e0205 */
[----:B------:R-:W-:-:S07]  /*0e20*/  IADD3 R7, PT, PT, R7, R5, RZ ;  /* 0x0000000507077210 */ /* 0x000fce0007ffe0ff */
.L_x_13:
[----:B------:R-:W-:Y:S05]  /*0e30*/  BSYNC.RECONVERGENT B0 ;  /* 0x0000000000007941 */ /* 0x000fea0003800200 */
.L_x_11:
        /* <DEDUP_REMOVED lines=14> */
[----:B0-----:R-:W-:Y:S02]  /*0f20*/  VIADD R6, R5, 0xffffffe ;  /* 0x0ffffffe05067836 */ /* 0x001fe40000000000 */
[----:B------:R-:W-:-:S04]  /*0f30*/  IMAD.MOV.U32 R5, RZ, RZ, RZ ;  /* 0x000000ffff057224 */ /* 0x000fc800078e00ff */
        /* <DEDUP_REMOVED lines=10> */
[----:B------:R-:W-:-:S13]  /*0fe0*/  ISETP.GE.U32.AND P1, PT, R9, R16, PT ;  /* 0x000000100900720c */ /* 0x000fda0003f26070 */
[----:B------:R-:W-:Y:S01]  /*0ff0*/  @P1 VIADD R7, R7, 0x1 ;  /* 0x0000000107071836 */ /* 0x000fe20000000000 */
[----:B------:R-:W-:-:S04]  /*1000*/  @!P2 LOP3.LUT R7, RZ, R16, RZ, 0x33, !PT ;  /* 0x00000010ff07a212 */ /* 0x000fc800078e33ff */
[----:B------:R-:W-:-:S05]  /*1010*/  IADD3 R9, PT, PT, -R7, RZ, RZ ;  /* 0x000000ff07097210 */ /* 0x000fca0007ffe1ff */
[----:B------:R-:W-:Y:S01]  /*1020*/  IMAD R6, R16, R9, R26 ;  /* 0x0000000910067224 */ /* 0x000fe200078e021a */
[----:B------:R-:W-:Y:S01]  /*1030*/  MOV R26, R7 ;  /* 0x00000007001a7202 */ /* 0x000fe20000000f00 */
[----:B------:R-:W-:Y:S06]  /*1040*/  BRA `(.L_x_16) ;  /* 0x0000000000407947 */ /* 0x000fec0003800000 */
.L_x_15:
        /* <DEDUP_REMOVED lines=16> */
.L_x_16:
[----:B------:R-:W-:Y:S05]  /*1150*/  BSYNC.RECONVERGENT B0 ;  /* 0x0000000000007941 */ /* 0x000fea0003800200 */
.L_x_14:
[----:B------:R-:W-:-:S05]  /*1160*/  IADD3 R14, PT, PT, R4, -0x2, RZ ;  /* 0xfffffffe040e7810 */ /* 0x000fca0007ffe0ff */
        /* <DEDUP_REMOVED lines=33> */
.L_x_18:
        /* <DEDUP_REMOVED lines=16> */
.L_x_19:
[----:B------:R-:W-:Y:S05]  /*1480*/  BSYNC.RECONVERGENT B0 ;  /* 0x0000000000007941 */ /* 0x000fea0003800200 */
.L_x_17:
        /* <DEDUP_REMOVED lines=33> */
.L_x_21:
        /* <DEDUP_REMOVED lines=16> */
.L_x_22:
[----:B------:R-:W-:Y:S05]  /*17a0*/  BSYNC.RECONVERGENT B0 ;  /* 0x0000000000007941 */ /* 0x000fea0003800200 */
.L_x_20:
[----:B------:R-:W-:-:S06]  /*17b0*/  IMAD.WIDE.U32 R16, R8, 0x8, R12 ;  /* 0x0000000808107825 */ /* 0x000fcc00078e000c */
[----:B------:R-:W2:Y:S01]  /*17c0*/  LDG.E.64.CONSTANT R16, desc[UR8][R16.64] ;  /* 0x0000000810107981 */ /* 0x000ea2000c1e9b00 */
[----:B------:R-:W-:Y:S01]  /*17d0*/  IMAD R5, R20, 0x8, R1 ;  /* 0x0000000814057824 */ /* 0x000fe200078e0201 */
[----:B------:R-:W-:Y:S04]  /*17e0*/  BSSY.RECONVERGENT B0, `(.L_x_23) ;  /* 0x000002c000007945 */ /* 0x000fe80003800200 */
[----:B------:R0:W-:Y:S01]  /*17f0*/  STL.64 [R5], R6 ;  /* 0x0000000605007387 */ /* 0x0001e20000100a00 */
[----:B--2---:R-:W-:-:S04]  /*1800*/  LOP3.LUT R9, R15, R17, RZ, 0xfc, !PT ;  /* 0x000000110f097212 */ /* 0x004fc800078efcff */
[----:B------:R-:W-:-:S13]  /*1810*/  ISETP.NE.U32.AND P0, PT, R9, RZ, PT ;  /* 0x000000ff0900720c */ /* 0x000fda0003f05070 */
[----:B0-----:R-:W-:Y:S05]  /*1820*/  @P0 BRA `(.L_x_24) ;  /* 0x00000000005c0947 */ /* 0x001fea0003800000 */
[----:B------:R-:W0:Y:S01]  /*1830*/  I2F.U32.RP R5, R16 ;  /* 0x0000001000057306 */ /* 0x000e220000209000 */
[----:B------:R-:W-:Y:S01]  /*1840*/  IMAD.MOV R9, RZ, RZ, -R16 ;  /* 0x000000ffff097224 */ /* 0x000fe200078e0a10 */
[----:B------:R-:W-:Y:S02]  /*1850*/  ISETP.NE.U32.AND P2, PT, R16, RZ, PT ;  /* 0x000000ff1000720c */ /* 0x000fe40003f45070 */
[----:B------:R-:W-:-:S04]  /*1860*/  MOV R21, RZ ;  /* 0x000000ff00157202 */ /* 0x000fc80000000f00 */
[----:B0-----:R-:W0:Y:S02]  /*1870*/  MUFU.RCP R5, R5 ;  /* 0x0000000500057308 */ /* 0x001e240000001000 */
[----:B0-----:R-:W-:-:S06]  /*1880*/  IADD3 R6, PT, PT, R5, 0xffffffe, RZ ;  /* 0x0ffffffe05067810 */ /* 0x001fcc0007ffe0ff */
[----:B------:R0:W1:Y:S02]  /*1890*/  F2I.FTZ.U32.TRUNC.NTZ R7, R6 ;  /* 0x0000000600077305 */ /* 0x000064000021f000 */
[----:B0-----:R-:W-:Y:S02]  /*18a0*/  HFMA2 R6, -RZ, RZ, 0, 0 ;  /* 0x00000000ff067431 */ /* 0x001fe400000001ff */
        /* <DEDUP_REMOVED lines=9> */
[----:B------:R-:W-:-:S12]  /*1940*/  IMAD.MOV.U32 R7, RZ, RZ, RZ ;  /* 0x000000ffff077224 */ /* 0x000fd800078e00ff */
[----:B------:R-:W-:Y:S02]  /*1950*/  @P1 IADD3 R20, PT, PT, R20, 0x1, RZ ;  /* 0x0000000114141810 */ /* 0x000fe40007ffe0ff */
[----:B------:R-:W-:-:S05]  /*1960*/  @!P2 LOP3.LUT R20, RZ, R16, RZ, 0x33, !PT ;  /* 0x00000010ff14a212 */ /* 0x000fca00078e33ff */
[----:B------:R-:W-:-:S04]  /*1970*/  IMAD.MOV R5, RZ, RZ, -R20 ;  /* 0x000000ffff057224 */ /* 0x000fc800078e0a14 */
[----:B------:R-:W-:Y:S01]  /*1980*/  IMAD R6, R16, R5, R14 ;  /* 0x0000000510067224 */ /* 0x000fe200078e020e */
[----:B------:R-:W-:Y:S06]  /*1990*/  BRA `(.L_x_25) ;  /* 0x0000000000407947 */ /* 0x000fec0003800000 */
.L_x_24:
        /* <DEDUP_REMOVED lines=8> */
[----:B------:R-:W-:Y:S01]  /*1a20*/  MOV R7, R15 ;  /* 0x0000000f00077202 */ /* 0x000fe20000000f00 */
[----:B------:R-:W-:Y:S01]  /*1a30*/  IMAD.MOV.U32 R20, RZ, RZ, R10 ;  /* 0x000000ffff147224 */ /* 0x000fe200078e000a */
[----:B------:R-:W-:Y:S01]  /*1a40*/  IADD3.X R5, PT, PT, RZ, ~R11, RZ, P0, !PT ;  /* 0x8000000bff057210 */ /* 0x000fe200007fe4ff */
[----:B------:R-:W-:Y:S02]  /*1a50*/  IMAD.MOV.U32 R21, RZ, RZ, R11 ;  /* 0x000000ffff157224 */ /* 0x000fe400078e000b */
[----:B------:R-:W-:-:S04]  /*1a60*/  IMAD.WIDE.U32 R6, R16, R9, R6 ;  /* 0x0000000910067225 */ /* 0x000fc800078e0006 */
[----:B------:R-:W-:-:S04]  /*1a70*/  IMAD R5, R5, R16, RZ ;  /* 0x0000001005057224 */ /* 0x000fc800078e02ff */
[----:B------:R-:W-:-:S05]  /*1a80*/  IMAD R5, R17, R9, R5 ;  /* 0x0000000911057224 */ /* 0x000fca00078e0205 */
[----:B------:R-:W-:-:S07]  /*1a90*/  IADD3 R7, PT, PT, R7, R5, RZ ;  /* 0x0000000507077210 */ /* 0x000fce0007ffe0ff */
.L_x_25:
[----:B------:R-:W-:Y:S05]  /*1aa0*/  BSYNC.RECONVERGENT B0 ;  /* 0x0000000000007941 */ /* 0x000fea0003800200 */
.L_x_23:
[----:B------:R-:W-:Y:S01]  /*1ab0*/  LEA R5, R8, R1, 0x3 ;  /* 0x0000000108057211 */ /* 0x000fe200078e18ff */
[----:B------:R-:W-:-:S04]  /*1ac0*/  VIADD R4, R4, 0xfffffff8 ;  /* 0xfffffff804047836 */ /* 0x000fc80000000000 */
[----:B------:R1:W-:Y:S01]  /*1ad0*/  STL.64 [R5], R6 ;  /* 0x0000000605007387 */ /* 0x0003e20000100a00 */
[----:B------:R-:W-:Y:S05]  /*1ae0*/  BRA.U UP0, `(.L_x_26) ;  /* 0xffffffe500c07547 */ /* 0x000fea000b83ffff */
[----:B------:R-:W-:-:S07]  /*1af0*/  IADD3 R4, PT, PT, R4, 0x4, RZ ;  /* 0x0000000404047810 */ /* 0x000fce0007ffe0ff */
.L_x_1:
[----:B------:R-:W-:-:S09]  /*1b00*/  UISETP.NE.AND UP0, UPT, UR6, URZ, UPT ;  /* 0x000000ff0600728c */ /* 0x000fd2000bf05270 */
[----:B------:R-:W-:Y:S05]  /*1b10*/  BRA.U !UP0, `(.L_x_27) ;  /* 0x00000015085c7547 */ /* 0x000fea000b800000 */
[----:B------:R-:W0:Y:S01]  /*1b20*/  LDCU UR4, c[0x0][0x3a8] ;  /* 0x00007500ff0477ac */ /* 0x000e220008000800 */
[----:B------:R-:W-:Y:S02]  /*1b30*/  UISETP.GE.U32.AND UP0, UPT, UR6, 0x4, UPT ;  /* 0x000000040600788c */ /* 0x000fe4000bf06070 */
[----:B0-----:R-:W-:-:S07]  /*1b40*/  ULOP3.LUT UR4, UR4, 0x3, URZ, 0xc0, !UPT ;  /* 0x0000000304047892 */ /* 0x001fce000f8ec0ff */
[----:B------:R-:W-:Y:S05]  /*1b50*/  BRA.U !UP0, `(.L_x_28) ;  /* 0x0000000d08247547 */ /* 0x000fea000b800000 */
[----:B------:R-:W0:Y:S01]  /*1b60*/  LDC.64 R12, c[0x0][0x398] ;  /* 0x0000e600ff0c7b82 */ /* 0x000e220000000a00 */
[----:B------:R-:W-:-:S04]  /*1b70*/  VIADD R8, R4, 0xffffffff ;  /* 0xffffffff04087836 */ /* 0x000fc80000000000 */
[----:B0-----:R-:W-:-:S06]  /*1b80*/  IMAD.WIDE.U32 R12, R8, 0x8, R12 ;  /* 0x00000008080c7825 */ /* 0x001fcc00078e000c */
[----:B------:R-:W1:Y:S01]  /*1b90*/  LDG.E.64.CONSTANT R12, desc[UR8][R12.64] ;  /* 0x000000080c0c7981 */ /* 0x000e62000c1e9b00 */
[----:B------:R-:W-:Y:S01]  /*1ba0*/  BSSY.RECONVERGENT B0, `(.L_x_29) ;  /* 0x0000028000007945 */ /* 0x000fe20003800200 */
[----:B-1----:R-:W-:-:S04]  /*1bb0*/  LOP3.LUT R5, R21, R13, RZ, 0xfc, !PT ;  /* 0x0000000d15057212 */ /* 0x002fc800078efcff */
        /* <DEDUP_REMOVED lines=18> */
[----:B------:R-:W-:Y:S02]  /*1ce0*/  ISETP.GE.U32.AND P1, PT, R7, R12, PT ;  /* 0x0000000c0700720c */ /* 0x000fe40003f26070 */
[----:B------:R-:W-:-:S11]  /*1cf0*/  MOV R7, RZ ;  /* 0x000000ff00077202 */ /* 0x000fd60000000f00 */
[----:B------:R-:W-:Y:S02]  /*1d00*/  @P1 IADD3 R16, PT, PT, R16, 0x1, RZ ;  /* 0x0000000110101810 */ /* 0x000fe40007ffe0ff */
[----:B------:R-:W-:-:S05]  /*1d10*/  @!P2 LOP3.LUT R16, RZ, R12, RZ, 0x33, !PT ;  /* 0x0000000cff10a212 */ /* 0x000fca00078e33ff */
[----:B------:R-:W-:-:S04]  /*1d20*/  IMAD.MOV R5, RZ, RZ, -R16 ;  /* 0x000000ffff057224 */ /* 0x000fc800078e0a10 */
[----:B------:R-:W-:Y:S01]  /*1d30*/  IMAD R6, R12, R5, R20 ;  /* 0x000000050c067224 */ /* 0x000fe200078e0214 */
[----:B------:R-:W-:Y:S06]  /*1d40*/  BRA `(.L_x_31) ;  /* 0x0000000000347947 */ /* 0x000fec0003800000 */
.L_x_30:
        /* <DEDUP_REMOVED lines=13> */
.L_x_31:
[----:B------:R-:W-:Y:S05]  /*1e20*/  BSYNC.RECONVERGENT B0 ;  /* 0x0000000000007941 */ /* 0x000fea0003800200 */
.L_x_29:
[----:B------:R-:W0:Y:S01]  /*1e30*/  LDC.64 R14, c[0x0][0x398] ;  /* 0x0000e600ff0e7b82 */ /* 0x000e220000000a00 */
[----:B------:R-:W-:-:S04]  /*1e40*/  VIADD R12, R4, 0xfffffffe ;  /* 0xfffffffe040c7836 */ /* 0x000fc80000000000 */
[----:B0-----:R-:W-:-:S06]  /*1e50*/  IMAD.WIDE.U32 R14, R12, 0x8, R14 ;  /* 0x000000080c0e7825 */ /* 0x001fcc00078e000e */
        /* <DEDUP_REMOVED lines=31> */
.L_x_33:
        /* <DEDUP_REMOVED lines=16> */
.L_x_34:
[----:B------:R-:W-:Y:S05]  /*2150*/  BSYNC.RECONVERGENT B0 ;  /* 0x0000000000007941 */ /* 0x000fea0003800200 */
.L_x_32:
[----:B------:R-:W0:Y:S01]  /*2160*/  LDC.64 R14, c[0x0][0x398] ;  /* 0x0000e600ff0e7b82 */ /* 0x000e220000000a00 */
[----:B------:R-:W-:-:S05]  /*2170*/  IADD3 R8, PT, PT, R4, -0x3, RZ ;  /* 0xfffffffd04087810 */ /* 0x000fca0007ffe0ff */
[----:B0-----:R-:W-:-:S06]  /*2180*/  IMAD.WIDE.U32 R14, R8, 0x8, R14 ;  /* 0x00000008080e7825 */ /* 0x001fcc00078e000e */
        /* <DEDUP_REMOVED lines=32> */
.L_x_36:
        /* <DEDUP_REMOVED lines=16> */
.L_x_37:
[----:B------:R-:W-:Y:S05]  /*2490*/  BSYNC.RECONVERGENT B0 ;  /* 0x0000000000007941 */ /* 0x000fea0003800200 */
.L_x_35:
        /* <DEDUP_REMOVED lines=28> */
[----:B------:R-:W-:-:S12]  /*2660*/  HFMA2 R7, -RZ, RZ, 0, 0 ;  /* 0x00000000ff077431 */ /* 0x000fd800000001ff */
[----:B------:R-:W-:Y:S01]  /*2670*/  @P1 VIADD R20, R20, 0x1 ;  /* 0x0000000114141836 */ /* 0x000fe20000000000 */
[----:B------:R-:W-:-:S04]  /*2680*/  @!P2 LOP3.LUT R20, RZ, R12, RZ, 0x33, !PT ;  /* 0x0000000cff14a212 */ /* 0x000fc800078e33ff */
[----:B------:R-:W-:-:S05]  /*2690*/  IADD3 R5, PT, PT, -R20, RZ, RZ ;  /* 0x000000ff14057210 */ /* 0x000fca0007ffe1ff */
[----:B------:R-:W-:Y:S01]  /*26a0*/  IMAD R6, R12, R5, R14 ;  /* 0x000000050c067224 */ /* 0x000fe200078e020e */
[----:B------:R-:W-:Y:S06]  /*26b0*/  BRA `(.L_x_40) ;  /* 0x0000000000407947 */ /* 0x000fec0003800000 */
.L_x_39:
        /* <DEDUP_REMOVED lines=8> */
[----:B------:R-:W-:Y:S02]  /*2740*/  MOV R6, R14 ;  /* 0x0000000e00067202 */ /* 0x000fe40000000f00 */
[----:B------:R-:W-:Y:S01]  /*2750*/  MOV R20, R10 ;  /* 0x0000000a00147202 */ /* 0x000fe20000000f00 */
[----:B------:R-:W-:Y:S01]  /*2760*/  IMAD.X R5, RZ, RZ, ~R11, P0 ;  /* 0x000000ffff057224 */ /* 0x000fe200000e0e0b */
[----:B------:R-:W-:Y:S01]  /*2770*/  MOV R21, R11 ;  /* 0x0000000b00157202 */ /* 0x000fe20000000f00 */
[----:B------:R-:W-:-:S04]  /*2780*/  IMAD.WIDE.U32 R6, R12, R9, R6 ;  /* 0x000000090c067225 */ /* 0x000fc800078e0006 */
[----:B------:R-:W-:-:S04]  /*2790*/  IMAD R5, R5, R12, RZ ;  /* 0x0000000c05057224 */ /* 0x000fc800078e02ff */
[----:B------:R-:W-:-:S04]  /*27a0*/  IMAD R5, R13, R9, R5 ;  /* 0x000000090d057224 */ /* 0x000fc800078e0205 */
[----:B------:R-:W-:-:S07]  /*27b0*/  IMAD.IADD R7, R7, 0x1, R5 ;  /* 0x0000000107077824 */ /* 0x000fce00078e0205 */
.L_x_40:
[----:B------:R-:W-:Y:S05]  /*27c0*/  BSYNC.RECONVERGENT B0 ;  /* 0x0000000000007941 */ /* 0x000fea0003800200 */
.L_x_38:
[----:B------:R-:W-:-:S05]  /*27d0*/  IMAD R5, R4, 0x8, R1 ;  /* 0x0000000804057824 */ /* 0x000fca00078e0201 */
[----:B------:R0:W-:Y:S02]  /*27e0*/  STL.64 [R5], R6 ;  /* 0x0000000605007387 */ /* 0x0001e40000100a00 */
.L_x_28:
[----:B------:R-:W-:-:S09]  /*27f0*/  UISETP.NE.AND UP0, UPT, UR4, URZ, UPT ;  /* 0x000000ff0400728c */ /* 0x000fd2000bf05270 */
[----:B------:R-:W-:Y:S05]  /*2800*/  BRA.U !UP0, `(.L_x_27) ;  /* 0x0000000908207547 */ /* 0x000fea000b800000 */
[----:B------:R-:W-:-:S09]  /*2810*/  UISETP.NE.AND UP0, UPT, UR4, 0x1, UPT ;  /* 0x000000010400788c */ /* 0x000fd2000bf05270 */
[----:B------:R-:W-:Y:S05]  /*2820*/  BRA.U !UP0, `(.L_x_41) ;  /* 0x0000000508847547 */ /* 0x000fea000b800000 */
[----:B------:R-:W2:Y:S01]  /*2830*/  LDC.64 R12, c[0x0][0x398] ;  /* 0x0000e600ff0c7b82 */ /* 0x000ea20000000a00 */
[----:B------:R-:W-:-:S05]  /*2840*/  IADD3 R8, PT, PT, R4, -0x1, RZ ;  /* 0xffffffff04087810 */ /* 0x000fca0007ffe0ff */
[----:B--2---:R-:W-:-:S06]  /*2850*/  IMAD.WIDE.U32 R12, R8, 0x8, R12 ;  /* 0x00000008080c7825 */ /* 0x004fcc00078e000c */
[----:B------:R-:W0:Y:S01]  /*2860*/  LDG.E.64.CONSTANT R12, desc[UR8][R12.64] ;  /* 0x000000080c0c7981 */ /* 0x000e22000c1e9b00 */
[----:B------:R-:W-:Y:S01]  /*2870*/  BSSY.RECONVERGENT B0, `(.L_x_42) ;  /* 0x0000028000007945 */ /* 0x000fe20003800200 */
[----:B01----:R-:W-:-:S04]  /*2880*/  LOP3.LUT R5, R21, R13, RZ, 0xfc, !PT ;  /* 0x0000000d15057212 */ /* 0x003fc800078efcff */
[----:B------:R-:W-:-:S13]  /*2890*/  ISETP.NE.U32.AND P0, PT, R5, RZ, PT ;  /* 0x000000ff0500720c */ /* 0x000fda0003f05070 */
[----:B------:R-:W-:Y:S05]  /*28a0*/  @P0 BRA `(.L_x_43) ;  /* 0x00000000005c0947 */ /* 0x000fea0003800000 */
        /* <DEDUP_REMOVED lines=23> */
.L_x_43:
[----:B------:R-:W-:Y:S01]  /*2a20*/  IMAD.MOV.U32 R28, RZ, RZ, R20 ;  /* 0x000000ffff1c7224 */ /* 0x000fe200078e0014 */
[----:B------:R-:W-:Y:S01]  /*2a30*/  MOV R10, R12 ;  /* 0x0000000c000a7202 */ /* 0x000fe20000000f00 */
[----:B------:R-:W-:Y:S01]  /*2a40*/  IMAD.MOV.U32 R5, RZ, RZ, R13 ;  /* 0x000000ffff057224 */ /* 0x000fe200078e000d */
[----:B------:R-:W-:-:S07]  /*2a50*/  MOV R6, 0x2a70 ;  /* 0x00002a7000067802 */ /* 0x000fce0000000f00 */
[----:B------:R-:W-:Y:S05]  /*2a60*/  CALL.REL.NOINC `($__internal_0_$__cuda_sm20_div_s64) ;  /* 0x0000001800fc7944 */ /* 0x000fea0003c00000 */
[-C--:B------:R-:W-:Y:S01]  /*2a70*/  IADD3 R9, P0, PT, RZ, -R10.reuse, RZ ;  /* 0x8000000aff097210 */ /* 0x080fe20007f1e0ff */
[----:B------:R-:W-:Y:S01]  /*2a80*/  IMAD.MOV.U32 R15, RZ, RZ, R11 ;  /* 0x000000ffff0f7224 */ /* 0x000fe200078e000b */
[----:B------:R-:W-:Y:S02]  /*2a90*/  MOV R14, R10 ;  /* 0x0000000a000e7202 */ /* 0x000fe40000000f00 */
[----:B------:R-:W-:Y:S01]  /*2aa0*/  IADD3.X R5, PT, PT, RZ, ~R11, RZ, P0, !PT ;  /* 0x8000000bff057210 */ /* 0x000fe200007fe4ff */
[----:B------:R-:W-:-:S04]  /*2ab0*/  IMAD.WIDE.U32 R6, R12, R9, R20 ;  /* 0x000000090c067225 */ /* 0x000fc800078e0014 */
[----:B------:R-:W-:-:S04]  /*2ac0*/  IMAD R5, R5, R12, RZ ;  /* 0x0000000c05057224 */ /* 0x000fc800078e02ff */
[----:B------:R-:W-:-:S04]  /*2ad0*/  IMAD R5, R13, R9, R5 ;  /* 0x000000090d057224 */ /* 0x000fc800078e0205 */
[----:B------:R-:W-:-:S07]  /*2ae0*/  IMAD.IADD R7, R7, 0x1, R5 ;  /* 0x0000000107077824 */ /* 0x000fce00078e0205 */
.L_x_44:
[----:B------:R-:W-:Y:S05]  /*2af0*/  BSYNC.RECONVERGENT B0 ;  /* 0x0000000000007941 */ /* 0x000fea0003800200 */
.L_x_42:
[----:B------:R-:W0:Y:S01]  /*2b00*/  LDC.64 R12, c[0x0][0x398] ;  /* 0x0000e600ff0c7b82 */ /* 0x000e220000000a00 */
[----:B------:R-:W-:-:S05]  /*2b10*/  IADD3 R4, PT, PT, R4, -0x2, RZ ;  /* 0xfffffffe04047810 */ /* 0x000fca0007ffe0ff */
[----:B0-----:R-:W-:-:S06]  /*2b20*/  IMAD.WIDE.U32 R12, R4, 0x8, R12 ;  /* 0x00000008040c7825 */ /* 0x001fcc00078e000c */
        /* <DEDUP_REMOVED lines=30> */
.L_x_46:
        /* <DEDUP_REMOVED lines=16> */
.L_x_47:
[----:B------:R-:W-:Y:S05]  /*2e10*/  BSYNC.RECONVERGENT B0 ;  /* 0x0000000000007941 */ /* 0x000fea0003800200 */
.L_x_45:
[----:B------:R-:W-:-:S05]  /*2e20*/  LEA R5, R4, R1, 0x3 ;  /* 0x0000000104057211 */ /* 0x000fca00078e18ff */
[----:B------:R2:W-:Y:S02]  /*2e30*/  STL.64 [R5], R6 ;  /* 0x0000000605007387 */ /* 0x0005e40000100a00 */
.L_x_41:
[----:B------:R-:W3:Y:S02]  /*2e40*/  LDCU UR4, c[0x0][0x3a8] ;  /* 0x00007500ff0477ac */ /* 0x000ee40008000800 */
[----:B---3--:R-:W-:-:S04]  /*2e50*/  ULOP3.LUT UR4, UR4, 0x1, URZ, 0xc0, !UPT ;  /* 0x0000000104047892 */ /* 0x008fc8000f8ec0ff */
[----:B------:R-:W-:-:S09]  /*2e60*/  UISETP.NE.U32.AND UP0, UPT, UR4, 0x1, UPT ;  /* 0x000000010400788c */ /* 0x000fd2000bf05070 */
[----:B------:R-:W-:Y:S05]  /*2e70*/  BRA.U UP0, `(.L_x_27) ;  /* 0x0000000100847547 */ /* 0x000fea000b800000 */
[----:B012---:R-:W0:Y:S01]  /*2e80*/  LDC.64 R6, c[0x0][0x398] ;  /* 0x0000e600ff067b82 */ /* 0x007e220000000a00 */
[----:B------:R-:W-:-:S04]  /*2e90*/  VIADD R8, R4, 0xffffffff ;  /* 0xffffffff04087836 */ /* 0x000fc80000000000 */
[----:B0-----:R-:W-:-:S06]  /*2ea0*/  IMAD.WIDE.U32 R4, R8, 0x8, R6 ;  /* 0x0000000808047825 */ /* 0x001fcc00078e0006 */
[----:B------:R-:W2:Y:S01]  /*2eb0*/  LDG.E.64.CONSTANT R4, desc[UR8][R4.64] ;  /* 0x0000000804047981 */ /* 0x000ea2000c1e9b00 */
[----:B------:R-:W-:Y:S01]  /*2ec0*/  BSSY.RECONVERGENT B0, `(.L_x_48) ;  /* 0x000001a000007945 */ /* 0x000fe20003800200 */
[----:B--2---:R-:W-:-:S04]  /*2ed0*/  LOP3.LUT R6, R21, R5, RZ, 0xfc, !PT ;  /* 0x0000000515067212 */ /* 0x004fc800078efcff */
[----:B------:R-:W-:-:S13]  /*2ee0*/  ISETP.NE.U32.AND P0, PT, R6, RZ, PT ;  /* 0x000000ff0600720c */ /* 0x000fda0003f05070 */
[----:B------:R-:W-:Y:S05]  /*2ef0*/  @P0 BRA `(.L_x_49) ;  /* 0x0000000000500947 */ /* 0x000fea0003800000 */
[----:B------:R-:W0:Y:S01]  /*2f00*/  I2F.U32.RP R5, R4 ;  /* 0x0000000400057306 */ /* 0x000e220000209000 */
[----:B------:R-:W-:Y:S01]  /*2f10*/  IMAD.MOV R9, RZ, RZ, -R4 ;  /* 0x000000ffff097224 */ /* 0x000fe200078e0a04 */
[----:B------:R-:W-:-:S06]  /*2f20*/  ISETP.NE.U32.AND P1, PT, R4, RZ, PT ;  /* 0x000000ff0400720c */ /* 0x000fcc0003f25070 */
[----:B0-----:R-:W0:Y:S02]  /*2f30*/  MUFU.RCP R5, R5 ;  /* 0x0000000500057308 */ /* 0x001e240000001000 */
[----:B0-----:R-:W-:Y:S02]  /*2f40*/  IADD3 R6, PT, PT, R5, 0xffffffe, RZ ;  /* 0x0ffffffe05067810 */ /* 0x001fe40007ffe0ff */
[----:B------:R-:W-:-:S04]  /*2f50*/  MOV R5, RZ ;  /* 0x000000ff00057202 */ /* 0x000fc80000000f00 */
        /* <DEDUP_REMOVED lines=8> */
[----:B------:R-:W-:-:S04]  /*2fe0*/  @P0 IADD3 R7, PT, PT, -R4, R7, RZ ;  /* 0x0000000704070210 */ /* 0x000fc80007ffe1ff */
[----:B------:R-:W-:-:S13]  /*2ff0*/  ISETP.GE.U32.AND P0, PT, R7, R4, PT ;  /* 0x000000040700720c */ /* 0x000fda0003f06070 */
[----:B------:R-:W-:Y:S02]  /*3000*/  @P0 IADD3 R7, PT, PT, -R4, R7, RZ ;  /* 0x0000000704070210 */ /* 0x000fe40007ffe1ff */
[----:B------:R-:W-:-:S05]  /*3010*/  @!P1 LOP3.LUT R7, RZ, R4, RZ, 0x33, !PT ;  /* 0x00000004ff079212 */ /* 0x000fca00078e33ff */
[----:B------:R-:W-:Y:S01]  /*3020*/  IMAD.MOV.U32 R4, RZ, RZ, R7 ;  /* 0x000000ffff047224 */ /* 0x000fe200078e0007 */
[----:B------:R-:W-:Y:S06]  /*3030*/  BRA `(.L_x_50) ;  /* 0x0000000000087947 */ /* 0x000fec0003800000 */
.L_x_49:
[----:B------:R-:W-:-:S07]  /*3040*/  MOV R10, 0x3060 ;  /* 0x00003060000a7802 */ /* 0x000fce0000000f00 */
[----:B------:R-:W-:Y:S05]  /*3050*/  CALL.REL.NOINC `($__internal_1_$__cuda_sm20_rem_s64) ;  /* 0x0000001800cc7944 */ /* 0x000fea0003c00000 */
.L_x_50:
[----:B------:R-:W-:Y:S05]  /*3060*/  BSYNC.RECONVERGENT B0 ;  /* 0x0000000000007941 */ /* 0x000fea0003800200 */
.L_x_48:
[----:B------:R-:W-:-:S05]  /*3070*/  LEA R7, R8, R1, 0x3 ;  /* 0x0000000108077211 */ /* 0x000fca00078e18ff */
[----:B------:R3:W-:Y:S02]  /*3080*/  STL.64 [R7], R4 ;  /* 0x0000000407007387 */ /* 0x0007e40000100a00 */
.L_x_27:
[----:B------:R-:W4:Y:S01]  /*3090*/  LDC R13, c[0x0][0x3a8] ;  /* 0x0000ea00ff0d7b82 */ /* 0x000f220000000800 */
[----:B------:R-:W-:Y:S01]  /*30a0*/  IMAD.MOV.U32 R12, RZ, RZ, RZ ;  /* 0x000000ffff0c7224 */ /* 0x000fe200078e00ff */
[C---:B----4-:R-:W-:Y:S02]  /*30b0*/  ISETP.GE.U32.AND P0, PT, R13.reuse, 0x10, PT ;  /* 0x000000100d00780c */ /* 0x050fe40003f06070 */
[----:B------:R-:W-:-:S04]  /*30c0*/  LOP3.LUT R16, R13, 0xf, RZ, 0xc0, !PT ;  /* 0x0000000f0d107812 */ /* 0x000fc800078ec0ff */
[----:B------:R-:W-:-:S07]  /*30d0*/  ISETP.NE.AND P1, PT, R16, RZ, PT ;  /* 0x000000ff1000720c */ /* 0x000fce0003f25270 */
[----:B------:R-:W-:Y:S06]  /*30e0*/  @!P0 BRA `(.L_x_51) ;  /* 0x0000000400a88947 */ /* 0x000fec0003800000 */
[----:B------:R-:W4:Y:S01]  /*30f0*/  LDCU.64 UR4, c[0x0][0x3a0] ;  /* 0x00007400ff0477ac */ /* 0x000f220008000a00 */
[----:B------:R-:W-:Y:S02]  /*3100*/  LOP3.LUT R12, R13, 0x7ffffff0, RZ, 0xc0, !PT ;  /* 0x7ffffff00d0c7812 */ /* 0x000fe400078ec0ff */
[----:B------:R-:W-:Y:S02]  /*3110*/  IADD3 R14, PT, PT, R1, 0x40, RZ ;  /* 0x00000040010e7810 */ /* 0x000fe40007ffe0ff */
[----:B------:R-:W-:Y:S01]  /*3120*/  IADD3 R15, PT, PT, -R12, RZ, RZ ;  /* 0x000000ff0c0f7210 */ /* 0x000fe20007ffe1ff */
[----:B----4-:R-:W-:-:S04]  /*3130*/  UIADD3 UR4, UP0, UPT, UR4, 0x40, URZ ;  /* 0x0000004004047890 */ /* 0x010fc8000ff1e0ff */
[----:B------:R-:W-:Y:S02]  /*3140*/  UIADD3.X UR5, UPT, UPT, URZ, UR5, URZ, UP0, !UPT ;  /* 0x00000005ff057290 */ /* 0x000fe400087fe4ff */
[----:B------:R-:W-:-:S04]  /*3150*/  IMAD.U32 R18, RZ, RZ, UR4 ;  /* 0x00000004ff127e24 */ /* 0x000fc8000f8e00ff */
[----:B------:R-:W-:-:S07]  /*3160*/  MOV R19, UR5 ;  /* 0x0000000500137c02 */ /* 0x000fce0008000f00 */
.L_x_52:
[----:B0123--:R-:W2:Y:S04]  /*3170*/  LDL.128 R4, [R14+-0x40] ;  /* 0xffffc0000e047983 */ /* 0x00fea80000100c00 */
[----:B------:R-:W2:Y:S04]  /*3180*/  LDG.E.64.CONSTANT R22, desc[UR8][R18.64+-0x40] ;  /* 0xffffc00812167981 */ /* 0x000ea8000c1e9b00 */
[----:B------:R-:W3:Y:S04]  /*3190*/  LDG.E.64.CONSTANT R24, desc[UR8][R18.64+-0x38] ;  /* 0xffffc80812187981 */ /* 0x000ee8000c1e9b00 */
[----:B------:R-:W4:Y:S04]  /*31a0*/  LDL.128 R8, [R14+-0x30] ;  /* 0xffffd0000e087983 */ /* 0x000f280000100c00 */
[----:B------:R-:W4:Y:S01]  /*31b0*/  LDG.E.64.CONSTANT R20, desc[UR8][R18.64+-0x30] ;  /* 0xffffd00812147981 */ /* 0x000f22000c1e9b00 */
[----:B--2---:R-:W-:-:S02]  /*31c0*/  IMAD R17, R23, R4, RZ ;  /* 0x0000000417117224 */ /* 0x004fc400078e02ff */
[----:B------:R-:W-:-:S04]  /*31d0*/  IMAD.WIDE.U32 R2, R4, R22, R2 ;  /* 0x0000001604027225 */ /* 0x000fc800078e0002 */
[----:B------:R-:W-:Y:S02]  /*31e0*/  IMAD R17, R5, R22, R17 ;  /* 0x0000001605117224 */ /* 0x000fe400078e0211 */
[----:B------:R-:W2:Y:S03]  /*31f0*/  LDG.E.64.CONSTANT R22, desc[UR8][R18.64+-0x28] ;  /* 0xffffd80812167981 */ /* 0x000ea6000c1e9b00 */
[----:B------:R-:W-:Y:S01]  /*3200*/  IADD3 R3, PT, PT, R3, R17, RZ ;  /* 0x0000001103037210 */ /* 0x000fe20007ffe0ff */
[----:B---3--:R-:W-:-:S04]  /*3210*/  IMAD R17, R25, R6, RZ ;  /* 0x0000000619117224 */ /* 0x008fc800078e02ff */
[-C--:B------:R-:W-:Y:S02]  /*3220*/  IMAD R17, R7, R24.reuse, R17 ;  /* 0x0000001807117224 */ /* 0x080fe400078e0211 */
[----:B------:R-:W-:Y:S02]  /*3230*/  IMAD.WIDE.U32 R24, R6, R24, R2 ;  /* 0x0000001806187225 */ /* 0x000fe400078e0002 */
[----:B------:R-:W3:Y:S04]  /*3240*/  LDL.128 R4, [R14+-0x20] ;  /* 0xffffe0000e047983 */ /* 0x000ee80000100c00 */
[----:B------:R-:W3:Y:S01]  /*3250*/  LDG.E.64.CONSTANT R2, desc[UR8][R18.64+-0x20] ;  /* 0xffffe00812027981 */ /* 0x000ee2000c1e9b00 */
[----:B------:R-:W-:Y:S02]  /*3260*/  IMAD.IADD R25, R25, 0x1, R17 ;  /* 0x0000000119197824 */ /* 0x000fe400078e0211 */
[----:B----4-:R-:W-:-:S04]  /*3270*/  IMAD R21, R21, R8, RZ ;  /* 0x0000000815157224 */ /* 0x010fc800078e02ff */
[-C--:B------:R-:W-:Y:S02]  /*3280*/  IMAD R21, R9, R20.reuse, R21 ;  /* 0x0000001409157224 */ /* 0x080fe400078e0215 */
[----:B------:R-:W-:Y:S02]  /*3290*/  IMAD.WIDE.U32 R8, R8, R20, R24 ;  /* 0x0000001408087225 */ /* 0x000fe400078e0018 */
[----:B------:R-:W4:Y:S03]  /*32a0*/  LDG.E.64.CONSTANT R24, desc[UR8][R18.64+-0x18] ;  /* 0xffffe80812187981 */ /* 0x000f26000c1e9b00 */
[----:B------:R-:W-:Y:S02]  /*32b0*/  IADD3 R21, PT, PT, R9, R21, RZ ;  /* 0x0000001509157210 */ /* 0x000fe40007ffe0ff */
[----:B------:R-:W-:Y:S01]  /*32c0*/  MOV R20, R8 ;  /* 0x0000000800147202 */ /* 0x000fe20000000f00 */
[----:B--2---:R-:W-:-:S04]  /*32d0*/  IMAD R17, R23, R10, RZ ;  /* 0x0000000a17117224 */ /* 0x004fc800078e02ff */
[----:B------:R-:W-:-:S04]  /*32e0*/  IMAD.WIDE.U32 R20, R10, R22, R20 ;  /* 0x000000160a147225 */ /* 0x000fc800078e0014 */
[----:B------:R-:W-:Y:S02]  /*32f0*/  IMAD R17, R11, R22, R17 ;  /* 0x000000160b117224 */ /* 0x000fe400078e0211 */
[----:B------:R-:W2:Y:S04]  /*3300*/  LDL.128 R8, [R14+-0x10] ;  /* 0xfffff0000e087983 */ /* 0x000ea80000100c00 */
[----:B------:R-:W2:Y:S01]  /*3310*/  LDG.E.64.CONSTANT R22, desc[UR8][R18.64+-0x10] ;  /* 0xfffff00812167981 */ /* 0x000ea2000c1e9b00 */
[----:B------:R-:W-:Y:S02]  /*3320*/  IMAD.IADD R21, R21, 0x1, R17 ;  /* 0x0000000115157824 */ /* 0x000fe400078e0211 */
[----:B---3--:R-:W-:-:S04]  /*3330*/  IMAD R3, R3, R4, RZ ;  /* 0x0000000403037224 */ /* 0x008fc800078e02ff */
[-C--:B------:R-:W-:Y:S02]  /*3340*/  IMAD R3, R5, R2.reuse, R3 ;  /* 0x0000000205037224 */ /* 0x080fe400078e0203 */
[----:B------:R-:W-:Y:S02]  /*3350*/  IMAD.WIDE.U32 R4, R4, R2, R20 ;  /* 0x0000000204047225 */ /* 0x000fe400078e0014 */
[----:B------:R-:W3:Y:S03]  /*3360*/  LDG.E.64.CONSTANT R20, desc[UR8][R18.64+-0x8] ;  /* 0xfffff80812147981 */ /* 0x000ee6000c1e9b00 */
[----:B------:R-:W-:Y:S01]  /*3370*/  IADD3 R3, PT, PT, R5, R3, RZ ;  /* 0x0000000305037210 */ /* 0x000fe20007ffe0ff */
[----:B----4-:R-:W-:Y:S01]  /*3380*/  IMAD R17, R25, R6, RZ ;  /* 0x0000000619117224 */ /* 0x010fe200078e02ff */
[----:B------:R-:W-:-:S03]  /*3390*/  MOV R2, R4 ;  /* 0x0000000400027202 */ /* 0x000fc60000000f00 */
[-C--:B------:R-:W-:Y:S02]  /*33a0*/  IMAD R17, R7, R24.reuse, R17 ;  /* 0x0000001807117224 */ /* 0x080fe400078e0211 */
[----:B------:R-:W-:Y:S02]  /*33b0*/  IMAD.WIDE.U32 R24, R6, R24, R2 ;  /* 0x0000001806187225 */ /* 0x000fe400078e0002 */
[----:B------:R-:W4:Y:S04]  /*33c0*/  LDL.128 R4, [R14] ;  /* 0x000000000e047983 */ /* 0x000f280000100c00 */
[----:B------:R-:W4:Y:S01]  /*33d0*/  LDG.E.64.CONSTANT R2, desc[UR8][R18.64] ;  /* 0x0000000812027981 */ /* 0x000f22000c1e9b00 */
[----:B------:R-:W-:Y:S02]  /*33e0*/  IMAD.IADD R25, R25, 0x1, R17 ;  /* 0x0000000119197824 */ /* 0x000fe400078e0211 */
[----:B--2---:R-:W-:-:S04]  /*33f0*/  IMAD R23, R23, R8, RZ ;  /* 0x0000000817177224 */ /* 0x004fc800078e02ff */
[-C--:B------:R-:W-:Y:S02]  /*3400*/  IMAD R23, R9, R22.reuse, R23 ;  /* 0x0000001609177224 */ /* 0x080fe400078e0217 */
[----:B------:R-:W-:Y:S02]  /*3410*/  IMAD.WIDE.U32 R8, R8, R22, R24 ;  /* 0x0000001608087225 */ /* 0x000fe400078e0018 */
[----:B------:R-:W2:Y:S03]  /*3420*/  LDG.E.64.CONSTANT R24, desc[UR8][R18.64+0x8] ;  /* 0x0000080812187981 */ /* 0x000ea6000c1e9b00 */
[----:B------:R-:W-:Y:S01]  /*3430*/  IADD3 R23, PT, PT, R9, R23, RZ ;  /* 0x0000001709177210 */ /* 0x000fe20007ffe0ff */
[----:B---3--:R-:W-:Y:S01]  /*3440*/  IMAD R17, R21, R10, RZ ;  /* 0x0000000a15117224 */ /* 0x008fe200078e02ff */
[----:B------:R-:W-:-:S03]  /*3450*/  MOV R22, R8 ;  /* 0x0000000800167202 */ /* 0x000fc60000000f00 */
[-C--:B------:R-:W-:Y:S02]  /*3460*/  IMAD R17, R11, R20.reuse, R17 ;  /* 0x000000140b117224 */ /* 0x080fe400078e0211 */
[----:B------:R-:W-:Y:S02]  /*3470*/  IMAD.WIDE.U32 R22, R10, R20, R22 ;  /* 0x000000140a167225 */ /* 0x000fe400078e0016 */
[----:B------:R-:W3:Y:S02]  /*3480*/  LDL.128 R8, [R14+0x10] ;  /* 0x000010000e087983 */ /* 0x000ee40000100c00 */
[----:B------:R-:W-:Y:S02]  /*3490*/  IMAD.IADD R23, R23, 0x1, R17 ;  /* 0x0000000117177824 */ /* 0x000fe400078e0211 */
[----:B------:R-:W3:Y:S01]  /*34a0*/  LDG.E.64.CONSTANT R20, desc[UR8][R18.64+0x10] ;  /* 0x0000100812147981 */ /* 0x000ee2000c1e9b00 */
[----:B----4-:R-:W-:-:S04]  /*34b0*/  IMAD R3, R3, R4, RZ ;  /* 0x0000000403037224 */ /* 0x010fc800078e02ff */
[-C--:B------:R-:W-:Y:S02]  /*34c0*/  IMAD R3, R5, R2.reuse, R3 ;  /* 0x0000000205037224 */ /* 0x080fe400078e0203 */
[----:B------:R-:W-:Y:S02]  /*34d0*/  IMAD.WIDE.U32 R4, R4, R2, R22 ;  /* 0x0000000204047225 */ /* 0x000fe400078e0016 */
[----:B------:R-:W4:Y:S03]  /*34e0*/  LDG.E.64.CONSTANT R22, desc[UR8][R18.64+0x18] ;  /* 0x0000180812167981 */ /* 0x000f26000c1e9b00 */
[----:B------:R-:W-:Y:S02]  /*34f0*/  IADD3 R3, PT, PT, R5, R3, RZ ;  /* 0x0000000305037210 */ /* 0x000fe40007ffe0ff */
[----:B------:R-:W-:Y:S01]  /*3500*/  MOV R2, R4 ;  /* 0x0000000400027202 */ /* 0x000fe20000000f00 */
[----:B--2---:R-:W-:-:S04]  /*3510*/  IMAD R17, R25, R6, RZ ;  /* 0x0000000619117224 */ /* 0x004fc800078e02ff */
[-C--:B------:R-:W-:Y:S02]  /*3520*/  IMAD R17, R7, R24.reuse, R17 ;  /* 0x0000001807117224 */ /* 0x080fe400078e0211 */
[----:B------:R-:W-:Y:S02]  /*3530*/  IMAD.WIDE.U32 R24, R6, R24, R2 ;  /* 0x0000001806187225 */ /* 0x000fe400078e0002 */
[----:B------:R-:W2:Y:S04]  /*3540*/  LDL.128 R4, [R14+0x20] ;  /* 0x000020000e047983 */ /* 0x000ea80000100c00 */
        /* <DEDUP_REMOVED lines=8> */
[----:B------:R-:W4:Y:S03]  /*35d0*/  LDG.E.64.CONSTANT R24, desc[UR8][R18.64+0x30] ;  /* 0x0000300812187981 */ /* 0x000f26000c1e9b00 */
[----:B------:R-:W-:-:S02]  /*35e0*/  IMAD R17, R11, R22, R17 ;  /* 0x000000160b117224 */ /* 0x000fc400078e0211 */
[----:B------:R-:W-:Y:S02]  /*35f0*/  IMAD.WIDE.U32 R22, R10, R22, R8 ;  /* 0x000000160a167225 */ /* 0x000fe400078e0008 */
[----:B------:R-:W4:Y:S03]  /*3600*/  LDL.128 R8, [R14+0x30] ;  /* 0x000030000e087983 */ /* 0x000f260000100c00 */
[----:B------:R-:W-:Y:S01]  /*3610*/  IADD3 R23, PT, PT, R23, R17, RZ ;  /* 0x0000001117177210 */ /* 0x000fe20007ffe0ff */
[----:B--2---:R-:W-:-:S04]  /*3620*/  IMAD R3, R3, R4, RZ ;  /* 0x0000000403037224 */ /* 0x004fc800078e02ff */
[-C--:B------:R-:W-:Y:S02]  /*3630*/  IMAD R5, R5, R2.reuse, R3 ;  /* 0x0000000205057224 */ /* 0x080fe400078e0203 */
[----:B------:R-:W-:Y:S02]  /*3640*/  IMAD.WIDE.U32 R2, R4, R2, R22 ;  /* 0x0000000204027225 */ /* 0x000fe400078e0016 */
[----:B------:R0:W2:Y:S02]  /*3650*/  LDG.E.64.CONSTANT R22, desc[UR8][R18.64+0x38] ;  /* 0x0000380812167981 */ /* 0x0000a4000c1e9b00 */
[----:B------:R-:W-:Y:S02]  /*3660*/  IMAD.IADD R3, R3, 0x1, R5 ;  /* 0x0000000103037824 */ /* 0x000fe400078e0205 */
[----:B---3--:R-:W-:Y:S02]  /*3670*/  IMAD R5, R21, R6, RZ ;  /* 0x0000000615057224 */ /* 0x008fe400078e02ff */
[----:B------:R-:W-:-:S04]  /*3680*/  IMAD.WIDE.U32 R2, R6, R20, R2 ;  /* 0x0000001406027225 */ /* 0x000fc800078e0002 */
[----:B------:R-:W-:Y:S02]  /*3690*/  IMAD R5, R7, R20, R5 ;  /* 0x0000001407057224 */ /* 0x000fe400078e0205 */
[----:B------:R-:W-:-:S03]  /*36a0*/  VIADD R15, R15, 0x10 ;  /* 0x000000100f0f7836 */ /* 0x000fc60000000000 */
[----:B------:R-:W-:Y:S01]  /*36b0*/  IADD3 R3, PT, PT, R3, R5, RZ ;  /* 0x0000000503037210 */ /* 0x000fe20007ffe0ff */
[----:B----4-:R-:W-:Y:S01]  /*36c0*/  IMAD R7, R25, R8, RZ ;  /* 0x0000000819077224 */ /* 0x010fe200078e02ff */
[----:B------:R-:W-:-:S03]  /*36d0*/  ISETP.NE.AND P0, PT, R15, RZ, PT ;  /* 0x000000ff0f00720c */ /* 0x000fc60003f05270 */
[-C--:B------:R-:W-:Y:S02]  /*36e0*/  IMAD R7, R9, R24.reuse, R7 ;  /* 0x0000001809077224 */ /* 0x080fe400078e0207 */
[----:B------:R-:W-:-:S05]  /*36f0*/  IMAD.WIDE.U32 R2, R8, R24, R2 ;  /* 0x0000001808027225 */ /* 0x000fca00078e0002 */
[----:B------:R-:W-:Y:S02]  /*3700*/  IADD3 R3, PT, PT, R3, R7, RZ ;  /* 0x0000000703037210 */ /* 0x000fe40007ffe0ff */
[----:B0-----:R-:W-:Y:S01]  /*3710*/  IADD3 R18, P2, PT, R18, 0x80, RZ ;  /* 0x0000008012127810 */ /* 0x001fe20007f5e0ff */
[----:B------:R-:W-:-:S03]  /*3720*/  VIADD R14, R14, 0x80 ;  /* 0x000000800e0e7836 */ /* 0x000fc60000000000 */
[----:B------:R-:W-:Y:S01]  /*3730*/  IADD3.X R19, PT, PT, RZ, R19, RZ, P2, !PT ;  /* 0x00000013ff137210 */ /* 0x000fe200017fe4ff */
[----:B--2---:R-:W-:Y:S02]  /*3740*/  IMAD R5, R23, R10, RZ ;  /* 0x0000000a17057224 */ /* 0x004fe400078e02ff */
[----:B------:R-:W-:-:S04]  /*3750*/  IMAD.WIDE.U32 R2, R10, R22, R2 ;  /* 0x000000160a027225 */ /* 0x000fc800078e0002 */
[----:B------:R-:W-:-:S05]  /*3760*/  IMAD R5, R11, R22, R5 ;  /* 0x000000160b057224 */ /* 0x000fca00078e0205 */
[----:B------:R-:W-:Y:S01]  /*3770*/  IADD3 R3, PT, PT, R3, R5, RZ ;  /* 0x0000000503037210 */ /* 0x000fe20007ffe0ff */
[----:B------:R-:W-:Y:S06]  /*3780*/  @P0 BRA `(.L_x_52) ;  /* 0xfffffff800780947 */ /* 0x000fec000383ffff */
.L_x_51:
[----:B------:R-:W-:Y:S05]  /*3790*/  @!P1 BRA `(.L_x_0) ;  /* 0x00000004009c9947 */ /* 0x000fea0003800000 */
[----:B------:R-:W-:Y:S01]  /*37a0*/  ISETP.GE.U32.AND P0, PT, R16, 0x8, PT ;  /* 0x000000081000780c */ /* 0x000fe20003f06070 */
[----:B------:R-:W-:-:S12]  /*37b0*/  UISETP.NE.AND UP0, UPT, UR6, URZ, UPT ;  /* 0x000000ff0600728c */ /* 0x000fd8000bf05270 */
[----:B------:R-:W-:Y:S05]  /*37c0*/  @!P0 BRA `(.L_x_53) ;  /* 0x0000000000c08947 */ /* 0x000fea0003800000 */
[----:B------:R-:W4:Y:S01]  /*37d0*/  LDC.64 R14, c[0x0][0x3a0] ;  /* 0x0000e800ff0e7b82 */ /* 0x000f220000000a00 */
[----:B------:R-:W-:-:S05]  /*37e0*/  LEA R24, R12, R1, 0x3 ;  /* 0x000000010c187211 */ /* 0x000fca00078e18ff */
[----:B0123--:R-:W2:Y:S04]  /*37f0*/  LDL.128 R4, [R24] ;  /* 0x0000000018047983 */ /* 0x00fea80000100c00 */
[----:B------:R-:W3:Y:S01]  /*3800*/  LDL.128 R8, [R24+0x10] ;  /* 0x0000100018087983 */ /* 0x000ee20000100c00 */
[----:B----4-:R-:W-:-:S05]  /*3810*/  IMAD.WIDE.U32 R14, R12, 0x8, R14 ;  /* 0x000000080c0e7825 */ /* 0x010fca00078e000e */
[----:B------:R-:W2:Y:S04]  /*3820*/  LDG.E.64.CONSTANT R22, desc[UR8][R14.64] ;  /* 0x000000080e167981 */ /* 0x000ea8000c1e9b00 */
[----:B------:R-:W4:Y:S04]  /*3830*/  LDG.E.64.CONSTANT R20, desc[UR8][R14.64+0x8] ;  /* 0x000008080e147981 */ /* 0x000f28000c1e9b00 */
[----:B------:R-:W3:Y:S04]  /*3840*/  LDG.E.64.CONSTANT R18, desc[UR8][R14.64+0x10] ;  /* 0x000010080e127981 */ /* 0x000ee8000c1e9b00 */
[----:B------:R-:W5:Y:S04]  /*3850*/  LDG.E.64.CONSTANT R16, desc[UR8][R14.64+0x18] ;  /* 0x000018080e107981 */ /* 0x000f68000c1e9b00 */
[----:B------:R-:W5:Y:S01]  /*3860*/  LDG.E.64.CONSTANT R26, desc[UR8][R14.64+0x38] ;  /* 0x000038080e1a7981 */ /* 0x000f62000c1e9b00 */
[----:B--2---:R-:W-:-:S02]  /*3870*/  IMAD R23, R23, R4, RZ ;  /* 0x0000000417177224 */ /* 0x004fc400078e02ff */
[----:B------:R-:W-:-:S04]  /*3880*/  IMAD.WIDE.U32 R2, R4, R22, R2 ;  /* 0x0000001604027225 */ /* 0x000fc800078e0002 */
[----:B------:R-:W-:-:S05]  /*3890*/  IMAD R23, R5, R22, R23 ;  /* 0x0000001605177224 */ /* 0x000fca00078e0217 */
[----:B------:R-:W-:Y:S01]  /*38a0*/  IADD3 R3, PT, PT, R3, R23, RZ ;  /* 0x0000001703037210 */ /* 0x000fe20007ffe0ff */
[----:B----4-:R-:W-:-:S04]  /*38b0*/  IMAD R23, R21, R6, RZ ;  /* 0x0000000615177224 */ /* 0x010fc800078e02ff */
[C---:B------:R-:W-:Y:S02]  /*38c0*/  IMAD R23, R20.reuse, R7, R23 ;  /* 0x0000000714177224 */ /* 0x040fe400078e0217 */
[----:B------:R-:W-:Y:S02]  /*38d0*/  IMAD.WIDE.U32 R20, R20, R6, R2 ;  /* 0x0000000614147225 */ /* 0x000fe400078e0002 */
[----:B------:R-:W2:Y:S04]  /*38e0*/  LDL.128 R4, [R24+0x20] ;  /* 0x0000200018047983 */ /* 0x000ea80000100c00 */
[----:B------:R-:W2:Y:S01]  /*38f0*/  LDG.E.64.CONSTANT R2, desc[UR8][R14.64+0x20] ;  /* 0x000020080e027981 */ /* 0x000ea2000c1e9b00 */
[----:B---3--:R-:W-:Y:S02]  /*3900*/  IMAD R19, R19, R8, RZ ;  /* 0x0000000813137224 */ /* 0x008fe400078e02ff */
[----:B------:R-:W-:-:S02]  /*3910*/  IMAD.IADD R21, R21, 0x1, R23 ;  /* 0x0000000115157824 */ /* 0x000fc400078e0217 */
[-C--:B------:R-:W-:Y:S02]  /*3920*/  IMAD R23, R9, R18.reuse, R19 ;  /* 0x0000001209177224 */ /* 0x080fe400078e0213 */
[----:B------:R-:W-:Y:S02]  /*3930*/  IMAD.WIDE.U32 R8, R8, R18, R20 ;  /* 0x0000001208087225 */ /* 0x000fe400078e0014 */
[----:B------:R-:W3:Y:S03]  /*3940*/  LDG.E.64.CONSTANT R18, desc[UR8][R14.64+0x28] ;  /* 0x000028080e127981 */ /* 0x000ee6000c1e9b00 */
[----:B------:R-:W-:Y:S01]  /*3950*/  IADD3 R9, PT, PT, R9, R23, RZ ;  /* 0x0000001709097210 */ /* 0x000fe20007ffe0ff */
[----:B-----5:R-:W-:Y:S01]  /*3960*/  IMAD R23, R17, R10, RZ ;  /* 0x0000000a11177224 */ /* 0x020fe200078e02ff */
[----:B------:R-:W4:Y:S03]  /*3970*/  LDG.E.64.CONSTANT R20, desc[UR8][R14.64+0x30] ;  /* 0x000030080e147981 */ /* 0x000f26000c1e9b00 */
[----:B------:R-:W-:-:S02]  /*3980*/  IMAD R23, R16, R11, R23 ;  /* 0x0000000b10177224 */ /* 0x000fc400078e0217 */
[----:B------:R-:W-:Y:S02]  /*3990*/  IMAD.WIDE.U32 R16, R16, R10, R8 ;  /* 0x0000000a10107225 */ /* 0x000fe400078e0008 */
[----:B------:R-:W4:Y:S03]  /*39a0*/  LDL.128 R8, [R24+0x30] ;  /* 0x0000300018087983 */ /* 0x000f260000100c00 */
[----:B------:R-:W-:Y:S01]  /*39b0*/  IADD3 R17, PT, PT, R17, R23, RZ ;  /* 0x0000001711117210 */ /* 0x000fe20007ffe0ff */
[----:B------:R-:W-:Y:S02]  /*39c0*/  VIADD R12, R12, 0x8 ;  /* 0x000000080c0c7836 */ /* 0x000fe40000000000 */
[----:B--2---:R-:W-:-:S04]  /*39d0*/  IMAD R3, R3, R4, RZ ;  /* 0x0000000403037224 */ /* 0x004fc800078e02ff */
[-C--:B------:R-:W-:Y:S02]  /*39e0*/  IMAD R5, R5, R2.reuse, R3 ;  /* 0x0000000205057224 */ /* 0x080fe400078e0203 */
[----:B------:R-:W-:-:S04]  /*39f0*/  IMAD.WIDE.U32 R2, R4, R2, R16 ;  /* 0x0000000204027225 */ /* 0x000fc800078e0010 */
[----:B------:R-:W-:Y:S02]  /*3a00*/  IMAD.IADD R3, R3, 0x1, R5 ;  /* 0x0000000103037824 */ /* 0x000fe400078e0205 */
[----:B---3--:R-:W-:-:S04]  /*3a10*/  IMAD R5, R19, R6, RZ ;  /* 0x0000000613057224 */ /* 0x008fc800078e02ff */
[C---:B------:R-:W-:Y:S02]  /*3a20*/  IMAD R5, R18.reuse, R7, R5 ;  /* 0x0000000712057224 */ /* 0x040fe400078e0205 */
[----:B------:R-:W-:-:S04]  /*3a30*/  IMAD.WIDE.U32 R6, R18, R6, R2 ;  /* 0x0000000612067225 */ /* 0x000fc800078e0002 */
[----:B----4-:R-:W-:Y:S01]  /*3a40*/  IMAD R3, R21, R8, RZ ;  /* 0x0000000815037224 */ /* 0x010fe200078e02ff */
[----:B------:R-:W-:-:S03]  /*3a50*/  IADD3 R7, PT, PT, R7, R5, RZ ;  /* 0x0000000507077210 */ /* 0x000fc60007ffe0ff */
[-C--:B------:R-:W-:Y:S02]  /*3a60*/  IMAD R3, R9, R20.reuse, R3 ;  /* 0x0000001409037224 */ /* 0x080fe400078e0203 */
[----:B------:R-:W-:-:S04]  /*3a70*/  IMAD.WIDE.U32 R8, R8, R20, R6 ;  /* 0x0000001408087225 */ /* 0x000fc800078e0006 */
[----:B------:R-:W-:Y:S01]  /*3a80*/  IMAD R5, R27, R10, RZ ;  /* 0x0000000a1b057224 */ /* 0x000fe200078e02ff */
[----:B------:R-:W-:-:S03]  /*3a90*/  IADD3 R9, PT, PT, R9, R3, RZ ;  /* 0x0000000309097210 */ /* 0x000fc60007ffe0ff */
[C---:B------:R-:W-:Y:S02]  /*3aa0*/  IMAD R5, R26.reuse, R11, R5 ;  /* 0x0000000b1a057224 */ /* 0x040fe400078e0205 */
[----:B------:R-:W-:-:S05]  /*3ab0*/  IMAD.WIDE.U32 R2, R26, R10, R8 ;  /* 0x0000000a1a027225 */ /* 0x000fca00078e0008 */
[----:B------:R-:W-:-:S07]  /*3ac0*/  IADD3 R3, PT, PT, R3, R5, RZ ;  /* 0x0000000503037210 */ /* 0x000fce0007ffe0ff */
.L_x_53:
[----:B------:R-:W-:Y:S05]  /*3ad0*/  BRA.U !UP0, `(.L_x_0) ;  /* 0x0000000108cc7547 */ /* 0x000fea000b800000 */
[----:B------:R-:W-:Y:S01]  /*3ae0*/  UISETP.GE.U32.AND UP0, UPT, UR6, 0x4, UPT ;  /* 0x000000040600788c */ /* 0x000fe2000bf06070 */
[----:B------:R-:W-:-:S04]  /*3af0*/  LOP3.LUT R13, R13, 0x3, RZ, 0xc0, !PT ;  /* 0x000000030d0d7812 */ /* 0x000fc800078ec0ff */
[----:B------:R-:W-:-:S04]  /*3b00*/  ISETP.NE.AND P0, PT, R13, RZ, PT ;  /* 0x000000ff0d00720c */ /* 0x000fc80003f05270 */
[----:B------:R-:W-:Y:S09]  /*3b10*/  BRA.U !UP0, `(.L_x_54) ;  /* 0x0000000108687547 */ /* 0x000ff2000b800000 */
        /* <DEDUP_REMOVED lines=8> */
[----:B------:R-:W5:Y:S01]  /*3ba0*/  LDG.E.64.CONSTANT R20, desc[UR8][R22.64+0x18] ;  /* 0x0000180816147981 */ /* 0x000f62000c1e9b00 */
[----:B------:R-:W-:-:S02]  /*3bb0*/  VIADD R12, R12, 0x4 ;  /* 0x000000040c0c7836 */ /* 0x000fc40000000000 */
[----:B--2---:R-:W-:Y:S02]  /*3bc0*/  IMAD R15, R15, R4, RZ ;  /* 0x000000040f0f7224 */ /* 0x004fe400078e02ff */
[----:B------:R-:W-:-:S04]  /*3bd0*/  IMAD.WIDE.U32 R2, R4, R14, R2 ;  /* 0x0000000e04027225 */ /* 0x000fc800078e0002 */
[----:B------:R-:W-:Y:S02]  /*3be0*/  IMAD R15, R5, R14, R15 ;  /* 0x0000000e050f7224 */ /* 0x000fe400078e020f */
[-C--:B----4-:R-:W-:Y:S02]  /*3bf0*/  IMAD R5, R17, R6.reuse, RZ ;  /* 0x0000000611057224 */ /* 0x090fe400078e02ff */
[----:B------:R-:W-:Y:S02]  /*3c00*/  IMAD.IADD R3, R3, 0x1, R15 ;  /* 0x0000000103037824 */ /* 0x000fe400078e020f */
[C---:B------:R-:W-:Y:S02]  /*3c10*/  IMAD R5, R16.reuse, R7, R5 ;  /* 0x0000000710057224 */ /* 0x040fe400078e0205 */
[----:B------:R-:W-:-:S04]  /*3c20*/  IMAD.WIDE.U32 R2, R16, R6, R2 ;  /* 0x0000000610027225 */ /* 0x000fc800078e0002 */
[----:B---3--:R-:W-:Y:S01]  /*3c30*/  IMAD R7, R19, R8, RZ ;  /* 0x0000000813077224 */ /* 0x008fe200078e02ff */
[----:B------:R-:W-:-:S03]  /*3c40*/  IADD3 R3, PT, PT, R3, R5, RZ ;  /* 0x0000000503037210 */ /* 0x000fc60007ffe0ff */
[-C--:B------:R-:W-:Y:S02]  /*3c50*/  IMAD R7, R9, R18.reuse, R7 ;  /* 0x0000001209077224 */ /* 0x080fe400078e0207 */
[----:B------:R-:W-:-:S04]  /*3c60*/  IMAD.WIDE.U32 R2, R8, R18, R2 ;  /* 0x0000001208027225 */ /* 0x000fc800078e0002 */
[----:B-----5:R-:W-:Y:S01]  /*3c70*/  IMAD R5, R21, R10, RZ ;  /* 0x0000000a15057224 */ /* 0x020fe200078e02ff */
[----:B------:R-:W-:-:S03]  /*3c80*/  IADD3 R3, PT, PT, R3, R7, RZ ;  /* 0x0000000703037210 */ /* 0x000fc60007ffe0ff */
[C---:B------:R-:W-:Y:S02]  /*3c90*/  IMAD R5, R20.reuse, R11, R5 ;  /* 0x0000000b14057224 */ /* 0x040fe400078e0205 */
[----:B------:R-:W-:-:S05]  /*3ca0*/  IMAD.WIDE.U32 R2, R20, R10, R2 ;  /* 0x0000000a14027225 */ /* 0x000fca00078e0002 */
[----:B------:R-:W-:-:S07]  /*3cb0*/  IADD3 R3, PT, PT, R3, R5, RZ ;  /* 0x0000000503037210 */ /* 0x000fce0007ffe0ff */
.L_x_54:
[----:B------:R-:W-:Y:S05]  /*3cc0*/  @!P0 BRA `(.L_x_0) ;  /* 0x0000000000508947 */ /* 0x000fea0003800000 */
[----:B0123--:R-:W0:Y:S01]  /*3cd0*/  LDC.64 R4, c[0x0][0x3a0] ;  /* 0x0000e800ff047b82 */ /* 0x00fe220000000a00 */
[----:B------:R-:W-:Y:S01]  /*3ce0*/  IADD3 R13, PT, PT, -R13, RZ, RZ ;  /* 0x000000ff0d0d7210 */ /* 0x000fe20007ffe1ff */
[----:B0-----:R-:W-:-:S04]  /*3cf0*/  IMAD.WIDE.U32 R4, R12, 0x8, R4 ;  /* 0x000000080c047825 */ /* 0x001fc800078e0004 */
[----:B------:R-:W-:Y:S01]  /*3d00*/  IMAD R12, R12, 0x8, R1 ;  /* 0x000000080c0c7824 */ /* 0x000fe200078e0201 */
[----:B------:R-:W-:Y:S01]  /*3d10*/  MOV R8, R4 ;  /* 0x0000000400087202 */ /* 0x000fe20000000f00 */
[----:B------:R-:W-:-:S07]  /*3d20*/  IMAD.MOV.U32 R9, RZ, RZ, R5 ;  /* 0x000000ffff097224 */ /* 0x000fce00078e0005 */
.L_x_55:
[----:B------:R-:W-:Y:S01]  /*3d30*/  MOV R6, R8 ;  /* 0x0000000800067202 */ /* 0x000fe20000000f00 */
[----:B------:R-:W-:Y:S01]  /*3d40*/  IMAD.MOV.U32 R7, RZ, RZ, R9 ;  /* 0x000000ffff077224 */ /* 0x000fe200078e0009 */
[----:B------:R0:W2:Y:S05]  /*3d50*/  LDL.64 R4, [R12] ;  /* 0x000000000c047983 */ /* 0x0000aa0000100a00 */
[----:B------:R-:W2:Y:S01]  /*3d60*/  LDG.E.64.CONSTANT R6, desc[UR8][R6.64] ;  /* 0x0000000806067981 */ /* 0x000ea2000c1e9b00 */
[----:B------:R-:W-:Y:S02]  /*3d70*/  IADD3 R13, PT, PT, R13, 0x1, RZ ;  /* 0x000000010d0d7810 */ /* 0x000fe40007ffe0ff */
[----:B------:R-:W-:Y:S01]  /*3d80*/  IADD3 R8, P1, PT, R8, 0x8, RZ ;  /* 0x0000000808087810 */ /* 0x000fe20007f3e0ff */
[----:B0-----:R-:W-:Y:S01]  /*3d90*/  VIADD R12, R12, 0x8 ;  /* 0x000000080c0c7836 */ /* 0x001fe20000000000 */
[----:B------:R-:W-:-:S02]  /*3da0*/  ISETP.NE.AND P0, PT, R13, RZ, PT ;  /* 0x000000ff0d00720c */ /* 0x000fc40003f05270 */
[----:B------:R-:W-:Y:S01]  /*3db0*/  IADD3.X R9, PT, PT, RZ, R9, RZ, P1, !PT ;  /* 0x00000009ff097210 */ /* 0x000fe20000ffe4ff */
[----:B--2---:R-:W-:Y:S02]  /*3dc0*/  IMAD R11, R7, R4, RZ ;  /* 0x00000004070b7224 */ /* 0x004fe400078e02ff */
[----:B------:R-:W-:-:S04]  /*3dd0*/  IMAD.WIDE.U32 R2, R4, R6, R2 ;  /* 0x0000000604027225 */ /* 0x000fc800078e0002 */
[----:B------:R-:W-:-:S05]  /*3de0*/  IMAD R11, R5, R6, R11 ;  /* 0x00000006050b7224 */ /* 0x000fca00078e020b */
[----:B------:R-:W-:Y:S01]  /*3df0*/  IADD3 R3, PT, PT, R3, R11, RZ ;  /* 0x0000000b03037210 */ /* 0x000fe20007ffe0ff */
[----:B------:R-:W-:Y:S06]  /*3e00*/  @P0 BRA `(.L_x_55) ;  /* 0xfffffffc00c80947 */ /* 0x000fec000383ffff */
.L_x_0:
[----:B------:R-:W4:Y:S02]  /*3e10*/  LDC R13, c[0x0][0x3b8] ;  /* 0x0000ee00ff0d7b82 */ /* 0x000f240000000800 */
[----:B----4-:R-:W-:Y:S01]  /*3e20*/  ISETP.GE.AND P0, PT, R13, 0x1, PT ;  /* 0x000000010d00780c */ /* 0x010fe20003f06270 */
[----:B---3--:R-:W-:Y:S01]  /*3e30*/  IMAD R4, R3, R13, RZ ;  /* 0x0000000d03047224 */ /* 0x008fe200078e02ff */
[----:B------:R-:W-:-:S11]  /*3e40*/  SHF.R.S32.HI R3, RZ, 0x1f, R13 ;  /* 0x0000001fff037819 */ /* 0x000fd6000001140d */
[----:B------:R-:W-:Y:S05]  /*3e50*/  @!P0 EXIT ;  /* 0x000000000000894d */ /* 0x000fea0003800000 */
[----:B------:R-:W-:Y:S01]  /*3e60*/  ISETP.GE.U32.AND P1, PT, R13, 0x10, PT ;  /* 0x000000100d00780c */ /* 0x000fe20003f26070 */
[----:B012---:R-:W-:Y:S01]  /*3e70*/  IMAD R7, R3, R2, R4 ;  /* 0x0000000203077224 */ /* 0x007fe200078e0204 */
[----:B------:R-:W-:Y:S01]  /*3e80*/  LOP3.LUT R14, R13, 0xf, RZ, 0xc0, !PT ;  /* 0x0000000f0d0e7812 */ /* 0x000fe200078ec0ff */
[----:B------:R-:W-:Y:S02]  /*3e90*/  IMAD R9, R3, R0, RZ ;  /* 0x0000000003097224 */ /* 0x000fe400078e02ff */
[----:B------:R-:W-:Y:S02]  /*3ea0*/  HFMA2 R11, -RZ, RZ, 0, 0 ;  /* 0x00000000ff0b7431 */ /* 0x000fe400000001ff */
[----:B------:R-:W-:Y:S01]  /*3eb0*/  IMAD.WIDE.U32 R4, R0, R13, RZ ;  /* 0x0000000d00047225 */ /* 0x000fe200078e00ff */
[----:B------:R-:W-:-:S03]  /*3ec0*/  ISETP.NE.AND P0, PT, R14, RZ, PT ;  /* 0x000000ff0e00720c */ /* 0x000fc60003f05270 */
[----:B------:R-:W-:Y:S01]  /*3ed0*/  IMAD.WIDE.U32 R2, R2, R13, RZ ;  /* 0x0000000d02027225 */ /* 0x000fe200078e00ff */
[----:B------:R-:W-:-:S03]  /*3ee0*/  IADD3 R10, PT, PT, R5, R9, RZ ;  /* 0x00000009050a7210 */ /* 0x000fc60007ffe0ff */
[----:B------:R-:W-:Y:S01]  /*3ef0*/  IMAD.IADD R0, R3, 0x1, R7 ;  /* 0x0000000103007824 */ /* 0x000fe200078e0207 */
[----:B------:R-:W-:Y:S06]  /*3f00*/  @!P1 BRA `(.L_x_56) ;  /* 0x0000000000c89947 */ /* 0x000fec0003800000 */
[----:B------:R-:W0:Y:S01]  /*3f10*/  LDCU.128 UR4, c[0x0][0x380] ;  /* 0x00007000ff0477ac */ /* 0x000e220008000c00 */
[----:B------:R-:W-:-:S04]  /*3f20*/  LOP3.LUT R11, R13, 0x7ffffff0, RZ, 0xc0, !PT ;  /* 0x7ffffff00d0b7812 */ /* 0x000fc800078ec0ff */
[----:B------:R-:W-:Y:S02]  /*3f30*/  IADD3 R12, PT, PT, -R11, RZ, RZ ;  /* 0x000000ff0b0c7210 */ /* 0x000fe40007ffe1ff */
[----:B0-----:R-:W-:Y:S02]  /*3f40*/  IADD3 R8, P1, PT, R2, UR4, RZ ;  /* 0x0000000402087c10 */ /* 0x001fe4000ff3e0ff */
[----:B------:R-:W-:Y:S02]  /*3f50*/  IADD3 R16, P3, PT, R4, UR6, RZ ;  /* 0x0000000604107c10 */ /* 0x000fe4000ff7e0ff */
[----:B------:R-:W-:Y:S02]  /*3f60*/  IADD3 R8, P2, PT, R8, 0x7, RZ ;  /* 0x0000000708087810 */ /* 0x000fe40007f5e0ff */
[----:B------:R-:W-:Y:S02]  /*3f70*/  IADD3 R16, P4, PT, R16, 0x7, RZ ;  /* 0x0000000710107810 */ /* 0x000fe40007f9e0ff */
[----:B------:R-:W-:-:S02]  /*3f80*/  IADD3.X R9, PT, PT, RZ, UR5, R0, P2, P1 ;  /* 0x00000005ff097c10 */ /* 0x000fc400097e2400 */
[----:B------:R-:W-:-:S09]  /*3f90*/  IADD3.X R23, PT, PT, RZ, UR7, R10, P4, P3 ;  /* 0x00000007ff177c10 */ /* 0x000fd2000a7e640a */
.L_x_57:
[----:B0-----:R-:W2:Y:S04]  /*3fa0*/  LDG.E.U8.CONSTANT R15, desc[UR8][R8.64+-0x7] ;  /* 0xfffff908080f7981 */ /* 0x001ea8000c1e9100 */
[----:B------:R-:W3:Y:S04]  /*3fb0*/  LDG.E.U8.CONSTANT R17, desc[UR8][R8.64+-0x6] ;  /* 0xfffffa0808117981 */ /* 0x000ee8000c1e9100 */
[----:B------:R-:W4:Y:S04]  /*3fc0*/  LDG.E.U8.CONSTANT R19, desc[UR8][R8.64+-0x5] ;  /* 0xfffffb0808137981 */ /* 0x000f28000c1e9100 */
[----:B------:R-:W5:Y:S01]  /*3fd0*/  LDG.E.U8.CONSTANT R21, desc[UR8][R8.64+-0x4] ;  /* 0xfffffc0808157981 */ /* 0x000f62000c1e9100 */
[----:B------:R-:W-:Y:S01]  /*3fe0*/  IMAD.MOV.U32 R6, RZ, RZ, R16 ;  /* 0x000000ffff067224 */ /* 0x000fe200078e0010 */
[----:B------:R-:W-:-:S02]  /*3ff0*/  MOV R7, R23 ;  /* 0x0000001700077202 */ /* 0x000fc40000000f00 */
[----:B------:R-:W5:Y:S04]  /*4000*/  LDG.E.U8.CONSTANT R23, desc[UR8][R8.64+-0x3] ;  /* 0xfffffd0808177981 */ /* 0x000f68000c1e9100 */
[----:B------:R-:W5:Y:S04]  /*4010*/  LDG.E.U8.CONSTANT R25, desc[UR8][R8.64+-0x2] ;  /* 0xfffffe0808197981 */ /* 0x000f68000c1e9100 */
[----:B------:R-:W5:Y:S04]  /*4020*/  LDG.E.U8.CONSTANT R27, desc[UR8][R8.64+-0x1] ;  /* 0xffffff08081b7981 */ /* 0x000f68000c1e9100 */
[----:B------:R-:W5:Y:S04]  /*4030*/  LDG.E.U8.CONSTANT R29, desc[UR8][R8.64] ;  /* 0x00000008081d7981 */ /* 0x000f68000c1e9100 */
[----:B------:R-:W5:Y:S04]  /*4040*/  LDG.E.U8.CONSTANT R31, desc[UR8][R8.64+0x1] ;  /* 0x00000108081f7981 */ /* 0x000f68000c1e9100 */
[----:B------:R-:W5:Y:S04]  /*4050*/  LDG.E.U8.CONSTANT R33, desc[UR8][R8.64+0x2] ;  /* 0x0000020808217981 */ /* 0x000f68000c1e9100 */
[----:B------:R-:W5:Y:S04]  /*4060*/  LDG.E.U8.CONSTANT R35, desc[UR8][R8.64+0x3] ;  /* 0x0000030808237981 */ /* 0x000f68000c1e9100 */
[----:B------:R-:W5:Y:S04]  /*4070*/  LDG.E.U8.CONSTANT R37, desc[UR8][R8.64+0x8] ;  /* 0x0000080808257981 */ /* 0x000f68000c1e9100 */
[----:B--2---:R0:W-:Y:S04]  /*4080*/  STG.E.U8 desc[UR8][R6.64+-0x7], R15 ;  /* 0xfffff90f06007986 */ /* 0x0041e8000c101108 */
[----:B---3--:R1:W-:Y:S04]  /*4090*/  STG.E.U8 desc[UR8][R6.64+-0x6], R17 ;  /* 0xfffffa1106007986 */ /* 0x0083e8000c101108 */
[----:B----4-:R2:W-:Y:S04]  /*40a0*/  STG.E.U8 desc[UR8][R6.64+-0x5], R19 ;  /* 0xfffffb1306007986 */ /* 0x0105e8000c101108 */
[----:B-----5:R3:W-:Y:S04]  /*40b0*/  STG.E.U8 desc[UR8][R6.64+-0x4], R21 ;  /* 0xfffffc1506007986 */ /* 0x0207e8000c101108 */
[----:B0-----:R-:W4:Y:S04]  /*40c0*/  LDG.E.U8.CONSTANT R15, desc[UR8][R8.64+0x4] ;  /* 0x00000408080f7981 */ /* 0x001f28000c1e9100 */
[----:B-1----:R-:W5:Y:S04]  /*40d0*/  LDG.E.U8.CONSTANT R17, desc[UR8][R8.64+0x5] ;  /* 0x0000050808117981 */ /* 0x002f68000c1e9100 */
[----:B--2---:R-:W2:Y:S04]  /*40e0*/  LDG.E.U8.CONSTANT R19, desc[UR8][R8.64+0x6] ;  /* 0x0000060808137981 */ /* 0x004ea8000c1e9100 */
[----:B---3--:R0:W3:Y:S01]  /*40f0*/  LDG.E.U8.CONSTANT R21, desc[UR8][R8.64+0x7] ;  /* 0x0000070808157981 */ /* 0x0080e2000c1e9100 */
[----:B------:R-:W-:-:S03]  /*4100*/  IADD3 R12, PT, PT, R12, 0x10, RZ ;  /* 0x000000100c0c7810 */ /* 0x000fc60007ffe0ff */
[----:B------:R1:W-:Y:S04]  /*4110*/  STG.E.U8 desc[UR8][R6.64+-0x3], R23 ;  /* 0xfffffd1706007986 */ /* 0x0003e8000c101108 */
[----:B------:R0:W-:Y:S04]  /*4120*/  STG.E.U8 desc[UR8][R6.64+-0x2], R25 ;  /* 0xfffffe1906007986 */ /* 0x0001e8000c101108 */
[----:B------:R0:W-:Y:S04]  /*4130*/  STG.E.U8 desc[UR8][R6.64+-0x1], R27 ;  /* 0xffffff1b06007986 */ /* 0x0001e8000c101108 */
[----:B------:R0:W-:Y:S04]  /*4140*/  STG.E.U8 desc[UR8][R6.64], R29 ;  /* 0x0000001d06007986 */ /* 0x0001e8000c101108 */
[----:B------:R0:W-:Y:S04]  /*4150*/  STG.E.U8 desc[UR8][R6.64+0x1], R31 ;  /* 0x0000011f06007986 */ /* 0x0001e8000c101108 */
[----:B------:R1:W-:Y:S04]  /*4160*/  STG.E.U8 desc[UR8][R6.64+0x2], R33 ;  /* 0x0000022106007986 */ /* 0x0003e8000c101108 */
[----:B------:R1:W-:Y:S04]  /*4170*/  STG.E.U8 desc[UR8][R6.64+0x3], R35 ;  /* 0x0000032306007986 */ /* 0x0003e8000c101108 */
[----:B------:R2:W-:Y:S01]  /*4180*/  STG.E.U8 desc[UR8][R6.64+0x8], R37 ;  /* 0x0000082506007986 */ /* 0x0005e2000c101108 */
[----:B------:R-:W-:-:S02]  /*4190*/  ISETP.NE.AND P1, PT, R12, RZ, PT ;  /* 0x000000ff0c00720c */ /* 0x000fc40003f25270 */
[----:B0-----:R-:W-:Y:S02]  /*41a0*/  IADD3 R8, P2, PT, R8, 0x10, RZ ;  /* 0x0000001008087810 */ /* 0x001fe40007f5e0ff */
[----:B------:R-:W-:-:S03]  /*41b0*/  IADD3 R16, P3, PT, R6, 0x10, RZ ;  /* 0x0000001006107810 */ /* 0x000fc60007f7e0ff */
[----:B------:R-:W-:Y:S01]  /*41c0*/  IMAD.X R9, RZ, RZ, R9, P2 ;  /* 0x000000ffff097224 */ /* 0x000fe200010e0609 */
[----:B-1----:R-:W-:Y:S01]  /*41d0*/  IADD3.X R23, PT, PT, RZ, R7, RZ, P3, !PT ;  /* 0x00000007ff177210 */ /* 0x002fe20001ffe4ff */
[----:B----4-:R0:W-:Y:S04]  /*41e0*/  STG.E.U8 desc[UR8][R6.64+0x4], R15 ;  /* 0x0000040f06007986 */ /* 0x0101e8000c101108 */
[----:B-----5:R0:W-:Y:S04]  /*41f0*/  STG.E.U8 desc[UR8][R6.64+0x5], R17 ;  /* 0x0000051106007986 */ /* 0x0201e8000c101108 */
[----:B--2---:R0:W-:Y:S04]  /*4200*/  STG.E.U8 desc[UR8][R6.64+0x6], R19 ;  /* 0x0000061306007986 */ /* 0x0041e8000c101108 */
[----:B---3--:R0:W-:Y:S01]  /*4210*/  STG.E.U8 desc[UR8][R6.64+0x7], R21 ;  /* 0x0000071506007986 */ /* 0x0081e2000c101108 */
[----:B------:R-:W-:Y:S05]  /*4220*/  @P1 BRA `(.L_x_57) ;  /* 0xfffffffc005c1947 */ /* 0x000fea000383ffff */
.L_x_56:
[----:B------:R-:W-:Y:S05]  /*4230*/  @!P0 EXIT ;  /* 0x000000000000894d */ /* 0x000fea0003800000 */
[----:B------:R-:W-:Y:S02]  /*4240*/  ISETP.GE.U32.AND P1, PT, R14, 0x8, PT ;  /* 0x000000080e00780c */ /* 0x000fe40003f26070 */
[----:B------:R-:W-:-:S04]  /*4250*/  LOP3.LUT R12, R13, 0x7, RZ, 0xc0, !PT ;  /* 0x000000070d0c7812 */ /* 0x000fc800078ec0ff */
[----:B------:R-:W-:-:S07]  /*4260*/  ISETP.NE.AND P0, PT, R12, RZ, PT ;  /* 0x000000ff0c00720c */ /* 0x000fce0003f05270 */
[----:B------:R-:W-:Y:S06]  /*4270*/  @!P1 BRA `(.L_x_58) ;  /* 0x0000000000589947 */ /* 0x000fec0003800000 */
[----:B------:R-:W1:Y:S02]  /*4280*/  LDCU.128 UR4, c[0x0][0x380] ;  /* 0x00007000ff0477ac */ /* 0x000e640008000c00 */
[----:B-1----:R-:W-:-:S04]  /*4290*/  IADD3 R8, P1, P2, R2, UR4, R11 ;  /* 0x0000000402087c10 */ /* 0x002fc8000fa3e00b */
[----:B------:R-:W-:-:S05]  /*42a0*/  IADD3.X R9, PT, PT, R0, UR5, RZ, P1, P2 ;  /* 0x0000000500097c10 */ /* 0x000fca0008fe44ff */
[----:B0-----:R-:W2:Y:S04]  /*42b0*/  LDG.E.U8.CONSTANT R15, desc[UR8][R8.64] ;  /* 0x00000008080f7981 */ /* 0x001ea8000c1e9100 */
[----:B------:R-:W3:Y:S04]  /*42c0*/  LDG.E.U8.CONSTANT R17, desc[UR8][R8.64+0x1] ;  /* 0x0000010808117981 */ /* 0x000ee8000c1e9100 */
[----:B------:R-:W4:Y:S04]  /*42d0*/  LDG.E.U8.CONSTANT R19, desc[UR8][R8.64+0x2] ;  /* 0x0000020808137981 */ /* 0x000f28000c1e9100 */
[----:B------:R-:W5:Y:S04]  /*42e0*/  LDG.E.U8.CONSTANT R21, desc[UR8][R8.64+0x3] ;  /* 0x0000030808157981 */ /* 0x000f68000c1e9100 */
[----:B------:R-:W5:Y:S04]  /*42f0*/  LDG.E.U8.CONSTANT R23, desc[UR8][R8.64+0x4] ;  /* 0x0000040808177981 */ /* 0x000f68000c1e9100 */
[----:B------:R-:W5:Y:S04]  /*4300*/  LDG.E.U8.CONSTANT R25, desc[UR8][R8.64+0x5] ;  /* 0x0000050808197981 */ /* 0x000f68000c1e9100 */
[----:B------:R-:W5:Y:S04]  /*4310*/  LDG.E.U8.CONSTANT R27, desc[UR8][R8.64+0x6] ;  /* 0x00000608081b7981 */ /* 0x000f68000c1e9100 */
[----:B------:R-:W5:Y:S01]  /*4320*/  LDG.E.U8.CONSTANT R29, desc[UR8][R8.64+0x7] ;  /* 0x00000708081d7981 */ /* 0x000f62000c1e9100 */
[----:B------:R-:W-:-:S02]  /*4330*/  IADD3 R6, P1, P2, R4, UR6, R11 ;  /* 0x0000000604067c10 */ /* 0x000fc4000fa3e00b */
[----:B------:R-:W-:Y:S02]  /*4340*/  IADD3 R11, PT, PT, R11, 0x8, RZ ;  /* 0x000000080b0b7810 */ /* 0x000fe40007ffe0ff */
[----:B------:R-:W-:-:S05]  /*4350*/  IADD3.X R7, PT, PT, R10, UR7, RZ, P1, P2 ;  /* 0x000000070a077c10 */ /* 0x000fca0008fe44ff */
[----:B--2---:R1:W-:Y:S04]  /*4360*/  STG.E.U8 desc[UR8][R6.64], R15 ;  /* 0x0000000f06007986 */ /* 0x0043e8000c101108 */
[----:B---3--:R1:W-:Y:S04]  /*4370*/  STG.E.U8 desc[UR8][R6.64+0x1], R17 ;  /* 0x0000011106007986 */ /* 0x0083e8000c101108 */
[----:B----4-:R1:W-:Y:S04]  /*4380*/  STG.E.U8 desc[UR8][R6.64+0x2], R19 ;  /* 0x0000021306007986 */ /* 0x0103e8000c101108 */
[----:B-----5:R1:W-:Y:S04]  /*4390*/  STG.E.U8 desc[UR8][R6.64+0x3], R21 ;  /* 0x0000031506007986 */ /* 0x0203e8000c101108 */
[----:B------:R1:W-:Y:S04]  /*43a0*/  STG.E.U8 desc[UR8][R6.64+0x4], R23 ;  /* 0x0000041706007986 */ /* 0x0003e8000c101108 */
[----:B------:R1:W-:Y:S04]  /*43b0*/  STG.E.U8 desc[UR8][R6.64+0x5], R25 ;  /* 0x0000051906007986 */ /* 0x0003e8000c101108 */
[----:B------:R1:W-:Y:S04]  /*43c0*/  STG.E.U8 desc[UR8][R6.64+0x6], R27 ;  /* 0x0000061b06007986 */ /* 0x0003e8000c101108 */
[----:B------:R1:W-:Y:S02]  /*43d0*/  STG.E.U8 desc[UR8][R6.64+0x7], R29 ;  /* 0x0000071d06007986 */ /* 0x0003e4000c101108 */
.L_x_58:
[----:B------:R-:W-:Y:S05]  /*43e0*/  @!P0 EXIT ;  /* 0x000000000000894d */ /* 0x000fea0003800000 */
[----:B------:R-:W-:Y:S02]  /*43f0*/  ISETP.GE.U32.AND P1, PT, R12, 0x4, PT ;  /* 0x000000040c00780c */ /* 0x000fe40003f26070 */
[----:B------:R-:W-:-:S04]  /*4400*/  LOP3.LUT R13, R13, 0x3, RZ, 0xc0, !PT ;  /* 0x000000030d0d7812 */ /* 0x000fc800078ec0ff */
[----:B------:R-:W-:-:S07]  /*4410*/  ISETP.NE.AND P0, PT, R13, RZ, PT ;  /* 0x000000ff0d00720c */ /* 0x000fce0003f05270 */
[----:B------:R-:W-:Y:S06]  /*4420*/  @!P1 BRA `(.L_x_59) ;  /* 0x0000000000389947 */ /* 0x000fec0003800000 */
[----:B------:R-:W0:Y:S02]  /*4430*/  LDCU.128 UR4, c[0x0][0x380] ;  /* 0x00007000ff0477ac */ /* 0x000e240008000c00 */
[----:B01----:R-:W-:-:S04]  /*4440*/  IADD3 R6, P1, P2, R2, UR4, R11 ;  /* 0x0000000402067c10 */ /* 0x003fc8000fa3e00b */
[----:B------:R-:W-:-:S05]  /*4450*/  IADD3.X R7, PT, PT, R0, UR5, RZ, P1, P2 ;  /* 0x0000000500077c10 */ /* 0x000fca0008fe44ff */
[----:B------:R-:W2:Y:S04]  /*4460*/  LDG.E.U8.CONSTANT R15, desc[UR8][R6.64] ;  /* 0x00000008060f7981 */ /* 0x000ea8000c1e9100 */
[----:B------:R-:W3:Y:S04]  /*4470*/  LDG.E.U8.CONSTANT R17, desc[UR8][R6.64+0x1] ;  /* 0x0000010806117981 */ /* 0x000ee8000c1e9100 */
[----:B------:R-:W4:Y:S04]  /*4480*/  LDG.E.U8.CONSTANT R19, desc[UR8][R6.64+0x2] ;  /* 0x0000020806137981 */ /* 0x000f28000c1e9100 */
[----:B------:R-:W5:Y:S01]  /*4490*/  LDG.E.U8.CONSTANT R21, desc[UR8][R6.64+0x3] ;  /* 0x0000030806157981 */ /* 0x000f62000c1e9100 */
[----:B------:R-:W-:Y:S01]  /*44a0*/  IADD3 R8, P1, P2, R4, UR6, R11 ;  /* 0x0000000604087c10 */ /* 0x000fe2000fa3e00b */
[----:B------:R-:W-:-:S03]  /*44b0*/  VIADD R11, R11, 0x4 ;  /* 0x000000040b0b7836 */ /* 0x000fc60000000000 */
[----:B------:R-:W-:-:S05]  /*44c0*/  IADD3.X R9, PT, PT, R10, UR7, RZ, P1, P2 ;  /* 0x000000070a097c10 */ /* 0x000fca0008fe44ff */
[----:B--2---:R2:W-:Y:S04]  /*44d0*/  STG.E.U8 desc[UR8][R8.64], R15 ;  /* 0x0000000f08007986 */ /* 0x0045e8000c101108 */
[----:B---3--:R2:W-:Y:S04]  /*44e0*/  STG.E.U8 desc[UR8][R8.64+0x1], R17 ;  /* 0x0000011108007986 */ /* 0x0085e8000c101108 */
[----:B----4-:R2:W-:Y:S04]  /*44f0*/  STG.E.U8 desc[UR8][R8.64+0x2], R19 ;  /* 0x0000021308007986 */ /* 0x0105e8000c101108 */
[----:B-----5:R2:W-:Y:S02]  /*4500*/  STG.E.U8 desc[UR8][R8.64+0x3], R21 ;  /* 0x0000031508007986 */ /* 0x0205e4000c101108 */
.L_x_59:
[----:B------:R-:W-:Y:S05]  /*4510*/  @!P0 EXIT ;  /* 0x000000000000894d */ /* 0x000fea0003800000 */
[----:B------:R-:W3:Y:S01]  /*4520*/  LDCU.128 UR4, c[0x0][0x380] ;  /* 0x00007000ff0477ac */ /* 0x000ee20008000c00 */
[----:B------:R-:W-:Y:S02]  /*4530*/  IADD3 R13, PT, PT, -R13, RZ, RZ ;  /* 0x000000ff0d0d7210 */ /* 0x000fe40007ffe1ff */
[--C-:B---3--:R-:W-:Y:S02]  /*4540*/  IADD3 R4, P0, P1, R4, UR6, R11.reuse ;  /* 0x0000000604047c10 */ /* 0x108fe4000f91e00b */
[----:B------:R-:W-:Y:S02]  /*4550*/  IADD3 R11, P2, P3, R2, UR4, R11 ;  /* 0x00000004020b7c10 */ /* 0x000fe4000fb5e00b */
[----:B01----:R-:W-:Y:S02]  /*4560*/  IADD3.X R7, PT, PT, R10, UR7, RZ, P0, P1 ;  /* 0x000000070a077c10 */ /* 0x003fe400087e24ff */
[----:B------:R-:W-:-:S09]  /*4570*/  IADD3.X R0, PT, PT, R0, UR5, RZ, P2, P3 ;  /* 0x0000000500007c10 */ /* 0x000fd200097e64ff */
.L_x_60:
[----:B0-----:R-:W-:Y:S01]  /*4580*/  MOV R2, R11 ;  /* 0x0000000b00027202 */ /* 0x001fe20000000f00 */
[----:B------:R-:W-:-:S05]  /*4590*/  IMAD.MOV.U32 R3, RZ, RZ, R0 ;  /* 0x000000ffff037224 */ /* 0x000fca00078e0000 */
[----:B------:R0:W3:Y:S01]  /*45a0*/  LDG.E.U8.CONSTANT R5, desc[UR8][R2.64] ;  /* 0x0000000802057981 */ /* 0x0000e2000c1e9100 */
[----:B------:R-:W-:Y:S01]  /*45b0*/  VIADD R13, R13, 0x1 ;  /* 0x000000010d0d7836 */ /* 0x000fe20000000000 */
[----:B------:R-:W-:-:S04]  /*45c0*/  IADD3 R11, P2, PT, R11, 0x1, RZ ;  /* 0x000000010b0b7810 */ /* 0x000fc80007f5e0ff */
[----:B------:R-:W-:Y:S02]  /*45d0*/  ISETP.NE.AND P0, PT, R13, RZ, PT ;  /* 0x000000ff0d00720c */ /* 0x000fe40003f05270 */
[----:B------:R-:W-:Y:S02]  /*45e0*/  IADD3.X R0, PT, PT, RZ, R0, RZ, P2, !PT ;  /* 0x00000000ff007210 */ /* 0x000fe400017fe4ff */
[----:B0-----:R-:W-:Y:S02]  /*45f0*/  MOV R2, R4 ;  /* 0x0000000400027202 */ /* 0x001fe40000000f00 */
[----:B------:R-:W-:Y:S02]  /*4600*/  MOV R3, R7 ;  /* 0x0000000700037202 */ /* 0x000fe40000000f00 */
[----:B------:R-:W-:-:S04]  /*4610*/  IADD3 R4, P1, PT, R4, 0x1, RZ ;  /* 0x0000000104047810 */ /* 0x000fc80007f3e0ff */
[----:B------:R-:W-:Y:S01]  /*4620*/  IADD3.X R7, PT, PT, RZ, R7, RZ, P1, !PT ;  /* 0x00000007ff077210 */ /* 0x000fe20000ffe4ff */
[----:B---3--:R0:W-:Y:S01]  /*4630*/  STG.E.U8 desc[UR8][R2.64], R5 ;  /* 0x0000000502007986 */ /* 0x0081e2000c101108 */
[----:B------:R-:W-:Y:S07]  /*4640*/  @P0 BRA `(.L_x_60) ;  /* 0xfffffffc00cc0947 */ /* 0x000fee000383ffff */
[----:B------:R-:W-:Y:S05]  /*4650*/  EXIT ;  /* 0x000000000000794d */ /* 0x000fea0003800000 */
        .weak           $__internal_0_$__cuda_sm20_div_s64
        .type           $__internal_0_$__cuda_sm20_div_s64,@function
        .size           $__internal_0_$__cuda_sm20_div_s64,($__internal_1_$__cuda_sm20_rem_s64 - $__internal_0_$__cuda_sm20_div_s64)
$__internal_0_$__cuda_sm20_div_s64:
[-C--:B------:R-:W-:Y:S01]  /*4660*/  IADD3 R19, P1, PT, RZ, -R10.reuse, RZ ;  /* 0x8000000aff137210 */ /* 0x080fe20007f3e0ff */
[----:B------:R-:W-:Y:S01]  /*4670*/  HFMA2 R29, -RZ, RZ, 0, 0 ;  /* 0x00000000ff1d7431 */ /* 0x000fe200000001ff */
[----:B------:R-:W-:Y:S02]  /*4680*/  ISETP.GE.AND P0, PT, R5, RZ, PT ;  /* 0x000000ff0500720c */ /* 0x000fe40003f06270 */
[----:B------:R-:W-:Y:S01]  /*4690*/  ISETP.GE.AND P3, PT, R21, RZ, PT ;  /* 0x000000ff1500720c */ /* 0x000fe20003f66270 */
[----:B------:R-:W-:Y:S01]  /*46a0*/  IMAD.X R22, RZ, RZ, ~R5, P1 ;  /* 0x000000ffff167224 */ /* 0x000fe200008e0e05 */
[----:B------:R-:W-:-:S04]  /*46b0*/  SEL R18, R19, R10, !P0 ;  /* 0x0000000a13127207 */ /* 0x000fc80004000000 */
[----:B------:R-:W-:-:S04]  /*46c0*/  SEL R19, R22, R5, !P0 ;  /* 0x0000000516137207 */ /* 0x000fc80004000000 */
[----:B------:R-:W0:Y:S08]  /*46d0*/  I2F.U64.RP R7, R18 ;  /* 0x0000001200077312 */ /* 0x000e300000309000 */
[----:B0-----:R-:W0:Y:S02]  /*46e0*/  MUFU.RCP R11, R7 ;  /* 0x00000007000b7308 */ /* 0x001e240000001000 */
[----:B0-----:R-:W-:-:S06]  /*46f0*/  IADD3 R11, PT, PT, R11, 0x1ffffffe, RZ ;  /* 0x1ffffffe0b0b7810 */ /* 0x001fcc0007ffe0ff */
[----:B------:R-:W0:Y:S02]  /*4700*/  F2I.U64.TRUNC R24, R11 ;  /* 0x0000000b00187311 */ /* 0x000e24000020d800 */
[----:B0-----:R-:W-:-:S04]  /*4710*/  IMAD.WIDE.U32 R22, R24, R18, RZ ;  /* 0x0000001218167225 */ /* 0x001fc800078e00ff */
[C---:B------:R-:W-:Y:S01]  /*4720*/  IMAD R9, R24.reuse, R19, R23 ;  /* 0x0000001318097224 */ /* 0x040fe200078e0217 */
[----:B------:R-:W-:Y:S01]  /*4730*/  IADD3 R22, P0, PT, RZ, -R22, RZ ;  /* 0x80000016ff167210 */ /* 0x000fe20007f1e0ff */
[----:B------:R-:W-:Y:S02]  /*4740*/  IMAD.MOV.U32 R31, RZ, RZ, R24 ;  /* 0x000000ffff1f7224 */ /* 0x000fe400078e0018 */
[----:B------:R-:W-:Y:S02]  /*4750*/  IMAD R9, R25, R18, R9 ;  /* 0x0000001219097224 */ /* 0x000fe400078e0209 */
[----:B------:R-:W-:-:S03]  /*4760*/  IMAD.HI.U32 R30, R24, R22, RZ ;  /* 0x00000016181e7227 */ /* 0x000fc600078e00ff */
[----:B------:R-:W-:-:S05]  /*4770*/  IADD3.X R9, PT, PT, RZ, ~R9, RZ, P0, !PT ;  /* 0x80000009ff097210 */ /* 0x000fca00007fe4ff */
[----:B------:R-:W-:-:S04]  /*4780*/  IMAD.WIDE.U32 R30, P0, R24, R9, R30 ;  /* 0x00000009181e7225 */ /* 0x000fc8000780001e */
[C---:B------:R-:W-:Y:S02]  /*4790*/  IMAD R7, R25.reuse, R9, RZ ;  /* 0x0000000919077224 */ /* 0x040fe400078e02ff */
[----:B------:R-:W-:-:S04]  /*47a0*/  IMAD.HI.U32 R22, P1, R25, R22, R30 ;  /* 0x0000001619167227 */ /* 0x000fc8000782001e */
[----:B------:R-:W-:Y:S01]  /*47b0*/  IMAD.HI.U32 R9, R25, R9, RZ ;  /* 0x0000000919097227 */ /* 0x000fe200078e00ff */
[----:B------:R-:W-:-:S04]  /*47c0*/  IADD3 R31, P2, PT, R7, R22, RZ ;  /* 0x00000016071f7210 */ /* 0x000fc80007f5e0ff */
[----:B------:R-:W-:Y:S01]  /*47d0*/  IADD3.X R9, PT, PT, R9, R25, RZ, P0, !PT ;  /* 0x0000001909097210 */ /* 0x000fe200007fe4ff */
[C---:B------:R-:W-:Y:S01]  /*47e0*/  IMAD.WIDE.U32 R22, R31.reuse, R18, RZ ;  /* 0x000000121f167225 */ /* 0x040fe200078e00ff */
[----:B------:R-:W-:Y:S02]  /*47f0*/  IADD3 R25, P4, PT, RZ, -R28, RZ ;  /* 0x8000001cff197210 */ /* 0x000fe40007f9e0ff */
[----:B------:R-:W-:Y:S01]  /*4800*/  IADD3.X R9, PT, PT, RZ, RZ, R9, P2, P1 ;  /* 0x000000ffff097210 */ /* 0x000fe200017e2409 */
[----:B------:R-:W-:Y:S01]  /*4810*/  IMAD R24, R31, R19, R23 ;  /* 0x000000131f187224 */ /* 0x000fe200078e0217 */
[----:B------:R-:W-:Y:S02]  /*4820*/  IADD3 R22, P0, PT, RZ, -R22, RZ ;  /* 0x80000016ff167210 */ /* 0x000fe40007f1e0ff */
[----:B------:R-:W-:Y:S01]  /*4830*/  SEL R25, R25, R28, !P3 ;  /* 0x0000001c19197207 */ /* 0x000fe20005800000 */
[----:B------:R-:W-:Y:S02]  /*4840*/  IMAD R24, R9, R18, R24 ;  /* 0x0000001209187224 */ /* 0x000fe400078e0218 */
[----:B------:R-:W-:-:S03]  /*4850*/  IMAD.HI.U32 R30, R31, R22, RZ ;  /* 0x000000161f1e7227 */ /* 0x000fc600078e00ff */
[----:B------:R-:W-:-:S05]  /*4860*/  IADD3.X R24, PT, PT, RZ, ~R24, RZ, P0, !PT ;  /* 0x80000018ff187210 */ /* 0x000fca00007fe4ff */
[----:B------:R-:W-:-:S04]  /*4870*/  IMAD.WIDE.U32 R30, P0, R31, R24, R30 ;  /* 0x000000181f1e7225 */ /* 0x000fc8000780001e */
[----:B------:R-:W-:-:S04]  /*4880*/  IMAD.HI.U32 R7, R9, R24, RZ ;  /* 0x0000001809077227 */ /* 0x000fc800078e00ff */
[----:B------:R-:W-:Y:S01]  /*4890*/  IMAD.HI.U32 R11, P1, R9, R22, R30 ;  /* 0x00000016090b7227 */ /* 0x000fe2000782001e */
[----:B------:R-:W-:-:S03]  /*48a0*/  IADD3.X R7, PT, PT, R7, R9, RZ, P0, !PT ;  /* 0x0000000907077210 */ /* 0x000fc600007fe4ff */
[----:B------:R-:W-:Y:S02]  /*48b0*/  IMAD R22, R9, R24, RZ ;  /* 0x0000001809167224 */ /* 0x000fe400078e02ff */
[----:B------:R-:W-:-:S03]  /*48c0*/  IMAD.X R24, RZ, RZ, ~R21, P4 ;  /* 0x000000ffff187224 */ /* 0x000fc600020e0e15 */
[----:B------:R-:W-:Y:S02]  /*48d0*/  IADD3 R22, P2, PT, R22, R11, RZ ;  /* 0x0000000b16167210 */ /* 0x000fe40007f5e0ff */
[----:B------:R-:W-:Y:S02]  /*48e0*/  SEL R23, R24, R21, !P3 ;  /* 0x0000001518177207 */ /* 0x000fe40005800000 */
[----:B------:R-:W-:Y:S01]  /*48f0*/  IADD3.X R24, PT, PT, RZ, RZ, R7, P2, P1 ;  /* 0x000000ffff187210 */ /* 0x000fe200017e2407 */
[----:B------:R-:W-:-:S04]  /*4900*/  IMAD.HI.U32 R28, R22, R25, RZ ;  /* 0x00000019161c7227 */ /* 0x000fc800078e00ff */
[-C--:B------:R-:W-:Y:S02]  /*4910*/  IMAD R11, R24, R23.reuse, RZ ;  /* 0x00000017180b7224 */ /* 0x080fe400078e02ff */
[----:B------:R-:W-:-:S04]  /*4920*/  IMAD.WIDE.U32 R28, R22, R23, R28 ;  /* 0x00000017161c7225 */ /* 0x000fc800078e001c */
[----:B------:R-:W-:-:S04]  /*4930*/  IMAD.HI.U32 R7, R24, R23, RZ ;  /* 0x0000001718077227 */ /* 0x000fc800078e00ff */
[----:B------:R-:W-:-:S04]  /*4940*/  IMAD.HI.U32 R22, P0, R24, R25, R28 ;  /* 0x0000001918167227 */ /* 0x000fc8000780001c */
[----:B------:R-:W-:Y:S01]  /*4950*/  IMAD.X R7, RZ, RZ, R7, P0 ;  /* 0x000000ffff077224 */ /* 0x000fe200000e0607 */
[----:B------:R-:W-:-:S04]  /*4960*/  IADD3 R11, P1, PT, R11, R22, RZ ;  /* 0x000000160b0b7210 */ /* 0x000fc80007f3e0ff */
[----:B------:R-:W-:Y:S01]  /*4970*/  IADD3.X R7, PT, PT, RZ, R7, RZ, P1, !PT ;  /* 0x00000007ff077210 */ /* 0x000fe20000ffe4ff */
[----:B------:R-:W-:-:S04]  /*4980*/  IMAD.WIDE.U32 R28, R11, R18, RZ ;  /* 0x000000120b1c7225 */ /* 0x000fc800078e00ff */
[----:B------:R-:W-:Y:S01]  /*4990*/  IMAD R9, R11, R19, R29 ;  /* 0x000000130b097224 */ /* 0x000fe200078e021d */
[----:B------:R-:W-:-:S03]  /*49a0*/  IADD3 R25, P1, PT, -R28, R25, RZ ;  /* 0x000000191c197210 */ /* 0x000fc60007f3e1ff */
[-C--:B------:R-:W-:Y:S01]  /*49b0*/  IMAD R22, R7, R18.reuse, R9 ;  /* 0x0000001207167224 */ /* 0x080fe200078e0209 */
[----:B------:R-:W-:-:S04]  /*49c0*/  ISETP.GE.U32.AND P0, PT, R25, R18, PT ;  /* 0x000000121900720c */ /* 0x000fc80003f06070 */
[----:B------:R-:W-:Y:S02]  /*49d0*/  IADD3.X R23, PT, PT, ~R22, R23, RZ, P1, !PT ;  /* 0x0000001716177210 */ /* 0x000fe40000ffe5ff */
[----:B------:R-:W-:Y:S02]  /*49e0*/  IADD3 R24, P1, PT, R25, -R18, RZ ;  /* 0x8000001219187210 */ /* 0x000fe40007f3e0ff */
[----:B------:R-:W-:-:S03]  /*49f0*/  ISETP.GE.U32.AND.EX P0, PT, R23, R19, PT, P0 ;  /* 0x000000131700720c */ /* 0x000fc60003f06100 */
[----:B------:R-:W-:Y:S01]  /*4a00*/  IMAD.X R22, R23, 0x1, ~R19, P1 ;  /* 0x0000000117167824 */ /* 0x000fe200008e0e13 */
[----:B------:R-:W-:Y:S02]  /*4a10*/  IADD3 R9, P1, PT, R11, 0x1, RZ ;  /* 0x000000010b097810 */ /* 0x000fe40007f3e0ff */
[----:B------:R-:W-:Y:S02]  /*4a20*/  SEL R25, R24, R25, P0 ;  /* 0x0000001918197207 */ /* 0x000fe40000000000 */
[----:B------:R-:W-:Y:S02]  /*4a30*/  SEL R23, R22, R23, P0 ;  /* 0x0000001716177207 */ /* 0x000fe40000000000 */
[----:B------:R-:W-:Y:S02]  /*4a40*/  IADD3.X R22, PT, PT, RZ, R7, RZ, P1, !PT ;  /* 0x00000007ff167210 */ /* 0x000fe40000ffe4ff */
[----:B------:R-:W-:Y:S02]  /*4a50*/  SEL R9, R9, R11, P0 ;  /* 0x0000000b09097207 */ /* 0x000fe40000000000 */
[----:B------:R-:W-:-:S02]  /*4a60*/  ISETP.GE.U32.AND P1, PT, R25, R18, PT ;  /* 0x000000121900720c */ /* 0x000fc40003f26070 */
[----:B------:R-:W-:Y:S02]  /*4a70*/  SEL R22, R22, R7, P0 ;  /* 0x0000000716167207 */ /* 0x000fe40000000000 */
[----:B------:R-:W-:Y:S02]  /*4a80*/  IADD3 R18, P2, PT, R9, 0x1, RZ ;  /* 0x0000000109127810 */ /* 0x000fe40007f5e0ff */
[----:B------:R-:W-:Y:S02]  /*4a90*/  ISETP.GE.U32.AND.EX P0, PT, R23, R19, PT, P1 ;  /* 0x000000131700720c */ /* 0x000fe40003f06110 */
[----:B------:R-:W-:Y:S02]  /*4aa0*/  IADD3.X R7, PT, PT, RZ, R22, RZ, P2, !PT ;  /* 0x00000016ff077210 */ /* 0x000fe400017fe4ff */
[----:B------:R-:W-:Y:S02]  /*4ab0*/  SEL R18, R18, R9, P0 ;  /* 0x0000000912127207 */ /* 0x000fe40000000000 */
[----:B------:R-:W-:-:S02]  /*4ac0*/  LOP3.LUT R9, R5, R21, RZ, 0x3c, !PT ;  /* 0x0000001505097212 */ /* 0x000fc400078e3cff */
[----:B------:R-:W-:Y:S02]  /*4ad0*/  SEL R22, R7, R22, P0 ;  /* 0x0000001607167207 */ /* 0x000fe40000000000 */
[-C--:B------:R-:W-:Y:S02]  /*4ae0*/  IADD3 R7, P2, PT, RZ, -R18.reuse, RZ ;  /* 0x80000012ff077210 */ /* 0x080fe40007f5e0ff */
[----:B------:R-:W-:Y:S02]  /*4af0*/  ISETP.NE.U32.AND P0, PT, R10, RZ, PT ;  /* 0x000000ff0a00720c */ /* 0x000fe40003f05070 */
[----:B------:R-:W-:Y:S01]  /*4b00*/  ISETP.GE.AND P1, PT, R9, RZ, PT ;  /* 0x000000ff0900720c */ /* 0x000fe20003f26270 */
[----:B------:R-:W-:Y:S01]  /*4b10*/  IMAD.X R9, RZ, RZ, ~R22, P2 ;  /* 0x000000ffff097224 */ /* 0x000fe200010e0e16 */
[----:B------:R-:W-:Y:S02]  /*4b20*/  ISETP.NE.AND.EX P0, PT, R5, RZ, PT, P0 ;  /* 0x000000ff0500720c */ /* 0x000fe40003f05300 */
[----:B------:R-:W-:-:S02]  /*4b30*/  SEL R7, R7, R18, !P1 ;  /* 0x0000001207077207 */ /* 0x000fc40004800000 */
[----:B------:R-:W-:Y:S02]  /*4b40*/  SEL R9, R9, R22, !P1 ;  /* 0x0000001609097207 */ /* 0x000fe40004800000 */
[----:B------:R-:W-:Y:S02]  /*4b50*/  SEL R10, R7, 0xffffffff, P0 ;  /* 0xffffffff070a7807 */ /* 0x000fe40000000000 */
[----:B------:R-:W-:Y:S02]  /*4b60*/  MOV R7, 0x0 ;  /* 0x0000000000077802 */ /* 0x000fe40000000f00 */
[----:B------:R-:W-:Y:S02]  /*4b70*/  SEL R11, R9, 0xffffffff, P0 ;  /* 0xffffffff090b7807 */ /* 0x000fe40000000000 */
[----:B------:R-:W-:Y:S05]  /*4b80*/  RET.REL.NODEC R6 `(_ZN9OwnTensor30contiguous_strided_copy_kernelILi12EEEvPKhPhlPKlS5_ili) ;  /* 0xffffffb4061c7950 */ /* 0x000fea0003c3ffff */
        .weak           $__internal_1_$__cuda_sm20_rem_s64
        .type           $__internal_1_$__cuda_sm20_rem_s64,@function
        .size           $__internal_1_$__cuda_sm20_rem_s64,(.L_x_63 - $__internal_1_$__cuda_sm20_rem_s64)
$__internal_1_$__cuda_sm20_rem_s64:
[-C--:B------:R-:W-:Y:S02]  /*4b90*/  IADD3 R7, P1, PT, RZ, -R4.reuse, RZ ;  /* 0x80000004ff077210 */ /* 0x080fe40007f3e0ff */
[----:B------:R-:W-:Y:S02]  /*4ba0*/  ISETP.GE.AND P0, PT, R5, RZ, PT ;  /* 0x000000ff0500720c */ /* 0x000fe40003f06270 */
[-C--:B------:R-:W-:Y:S02]  /*4bb0*/  IADD3.X R9, PT, PT, RZ, ~R5.reuse, RZ, P1, !PT ;  /* 0x80000005ff097210 */ /* 0x080fe40000ffe4ff */
[----:B------:R-:W-:Y:S02]  /*4bc0*/  SEL R6, R7, R4, !P0 ;  /* 0x0000000407067207 */ /* 0x000fe40004000000 */
[----:B------:R-:W-:-:S04]  /*4bd0*/  SEL R7, R9, R5, !P0 ;  /* 0x0000000509077207 */ /* 0x000fc80004000000 */
[----:B------:R-:W0:Y:S08]  /*4be0*/  I2F.U64.RP R9, R6 ;  /* 0x0000000600097312 */ /* 0x000e300000309000 */
[----:B0-----:R-:W0:Y:S02]  /*4bf0*/  MUFU.RCP R9, R9 ;  /* 0x0000000900097308 */ /* 0x001e240000001000 */
[----:B0-----:R-:W-:-:S06]  /*4c00*/  VIADD R12, R9, 0x1ffffffe ;  /* 0x1ffffffe090c7836 */ /* 0x001fcc0000000000 */
[----:B------:R-:W0:Y:S02]  /*4c10*/  F2I.U64.TRUNC R12, R12 ;  /* 0x0000000c000c7311 */ /* 0x000e24000020d800 */
[----:B0-----:R-:W-:-:S04]  /*4c20*/  IMAD.WIDE.U32 R14, R12, R6, RZ ;  /* 0x000000060c0e7225 */ /* 0x001fc800078e00ff */
[C---:B------:R-:W-:Y:S01]  /*4c30*/  IMAD R11, R12.reuse, R7, R15 ;  /* 0x000000070c0b7224 */ /* 0x040fe200078e020f */
[----:B------:R-:W-:Y:S02]  /*4c40*/  IADD3 R17, P0, PT, RZ, -R14, RZ ;  /* 0x8000000eff117210 */ /* 0x000fe40007f1e0ff */
[----:B------:R-:W-:Y:S01]  /*4c50*/  MOV R15, R12 ;  /* 0x0000000c000f7202 */ /* 0x000fe20000000f00 */
[----:B------:R-:W-:Y:S02]  /*4c60*/  IMAD R11, R13, R6, R11 ;  /* 0x000000060d0b7224 */ /* 0x000fe400078e020b */
[----:B------:R-:W-:-:S03]  /*4c70*/  IMAD.HI.U32 R14, R12, R17, RZ ;  /* 0x000000110c0e7227 */ /* 0x000fc600078e00ff */
[----:B------:R-:W-:-:S05]  /*4c80*/  IADD3.X R11, PT, PT, RZ, ~R11, RZ, P0, !PT ;  /* 0x8000000bff0b7210 */ /* 0x000fca00007fe4ff */
[----:B------:R-:W-:-:S04]  /*4c90*/  IMAD.WIDE.U32 R14, P0, R12, R11, R14 ;  /* 0x0000000b0c0e7225 */ /* 0x000fc8000780000e */
[C---:B------:R-:W-:Y:S02]  /*4ca0*/  IMAD R9, R13.reuse, R11, RZ ;  /* 0x0000000b0d097224 */ /* 0x040fe400078e02ff */
[----:B------:R-:W-:-:S04]  /*4cb0*/  IMAD.HI.U32 R14, P1, R13, R17, R14 ;  /* 0x000000110d0e7227 */ /* 0x000fc8000782000e */
[----:B------:R-:W-:Y:S01]  /*4cc0*/  IMAD.HI.U32 R11, R13, R11, RZ ;  /* 0x0000000b0d0b7227 */ /* 0x000fe200078e00ff */
[----:B------:R-:W-:-:S03]  /*4cd0*/  IADD3 R15, P2, PT, R9, R14, RZ ;  /* 0x0000000e090f7210 */ /* 0x000fc60007f5e0ff */
[----:B------:R-:W-:Y:S02]  /*4ce0*/  IMAD.X R11, R11, 0x1, R13, P0 ;  /* 0x000000010b0b7824 */ /* 0x000fe400000e060d */
[----:B------:R-:W-:-:S03]  /*4cf0*/  IMAD.WIDE.U32 R12, R15, R6, RZ ;  /* 0x000000060f0c7225 */ /* 0x000fc600078e00ff */
[----:B------:R-:W-:Y:S01]  /*4d00*/  IADD3.X R11, PT, PT, RZ, RZ, R11, P2, P1 ;  /* 0x000000ffff0b7210 */ /* 0x000fe200017e240b */
[----:B------:R-:W-:Y:S01]  /*4d10*/  IMAD R9, R15, R7, R13 ;  /* 0x000000070f097224 */ /* 0x000fe200078e020d */
[----:B------:R-:W-:Y:S02]  /*4d20*/  IADD3 R13, P0, PT, RZ, -R12, RZ ;  /* 0x8000000cff0d7210 */ /* 0x000fe40007f1e0ff */
[----:B------:R-:W-:Y:S01]  /*4d30*/  ISETP.GE.AND P1, PT, R21, RZ, PT ;  /* 0x000000ff1500720c */ /* 0x000fe20003f26270 */
[----:B------:R-:W-:Y:S02]  /*4d40*/  IMAD R9, R11, R6, R9 ;  /* 0x000000060b097224 */ /* 0x000fe400078e0209 */
[----:B------:R-:W-:-:S03]  /*4d50*/  IMAD.HI.U32 R14, R15, R13, RZ ;  /* 0x0000000d0f0e7227 */ /* 0x000fc600078e00ff */
[----:B------:R-:W-:Y:S02]  /*4d60*/  IADD3.X R12, PT, PT, RZ, ~R9, RZ, P0, !PT ;  /* 0x80000009ff0c7210 */ /* 0x000fe400007fe4ff */
[----:B------:R-:W-:-:S03]  /*4d70*/  IADD3 R9, P4, PT, RZ, -R20, RZ ;  /* 0x80000014ff097210 */ /* 0x000fc60007f9e0ff */
[----:B------:R-:W-:Y:S01]  /*4d80*/  IMAD.WIDE.U32 R14, P0, R15, R12, R14 ;  /* 0x0000000c0f0e7225 */ /* 0x000fe2000780000e */
[----:B------:R-:W-:Y:S02]  /*4d90*/  SEL R9, R9, R20, !P1 ;  /* 0x0000001409097207 */ /* 0x000fe40004800000 */
[----:B------:R-:W-:Y:S01]  /*4da0*/  IADD3.X R16, PT, PT, RZ, ~R21, RZ, P4, !PT ;  /* 0x80000015ff107210 */ /* 0x000fe200027fe4ff */
[----:B------:R-:W-:-:S03]  /*4db0*/  IMAD.HI.U32 R14, P2, R11, R13, R14 ;  /* 0x0000000d0b0e7227 */ /* 0x000fc6000784000e */
[----:B------:R-:W-:Y:S01]  /*4dc0*/  SEL R21, R16, R21, !P1 ;  /* 0x0000001510157207 */ /* 0x000fe20004800000 */
[CC--:B------:R-:W-:Y:S02]  /*4dd0*/  IMAD R13, R11.reuse, R12.reuse, RZ ;  /* 0x0000000c0b0d7224 */ /* 0x0c0fe400078e02ff */
[----:B------:R-:W-:-:S03]  /*4de0*/  IMAD.HI.U32 R12, R11, R12, RZ ;  /* 0x0000000c0b0c7227 */ /* 0x000fc600078e00ff */
[----:B------:R-:W-:Y:S01]  /*4df0*/  IADD3 R14, P3, PT, R13, R14, RZ ;  /* 0x0000000e0d0e7210 */ /* 0x000fe20007f7e0ff */
[----:B------:R-:W-:Y:S02]  /*4e00*/  HFMA2 R13, -RZ, RZ, 0, 0 ;  /* 0x00000000ff0d7431 */ /* 0x000fe400000001ff */
[----:B------:R-:W-:Y:S02]  /*4e10*/  IMAD.X R11, R12, 0x1, R11, P0 ;  /* 0x000000010c0b7824 */ /* 0x000fe400000e060b */
[----:B------:R-:W-:-:S03]  /*4e20*/  IMAD.HI.U32 R12, R14, R9, RZ ;  /* 0x000000090e0c7227 */ /* 0x000fc600078e00ff */
[----:B------:R-:W-:Y:S01]  /*4e30*/  IADD3.X R16, PT, PT, RZ, RZ, R11, P3, P2 ;  /* 0x000000ffff107210 */ /* 0x000fe20001fe440b */
[----:B------:R-:W-:-:S04]  /*4e40*/  IMAD.WIDE.U32 R12, R14, R21, R12 ;  /* 0x000000150e0c7225 */ /* 0x000fc800078e000c */
[C---:B------:R-:W-:Y:S02]  /*4e50*/  IMAD R15, R16.reuse, R21, RZ ;  /* 0x00000015100f7224 */ /* 0x040fe400078e02ff */
[----:B------:R-:W-:-:S04]  /*4e60*/  IMAD.HI.U32 R12, P0, R16, R9, R12 ;  /* 0x00000009100c7227 */ /* 0x000fc8000780000c */
[----:B------:R-:W-:Y:S01]  /*4e70*/  IMAD.HI.U32 R11, R16, R21, RZ ;  /* 0x00000015100b7227 */ /* 0x000fe200078e00ff */
[----:B------:R-:W-:-:S04]  /*4e80*/  IADD3 R15, P2, PT, R15, R12, RZ ;  /* 0x0000000c0f0f7210 */ /* 0x000fc80007f5e0ff */
[----:B------:R-:W-:Y:S01]  /*4e90*/  IADD3.X R11, PT, PT, R11, RZ, RZ, P0, !PT ;  /* 0x000000ff0b0b7210 */ /* 0x000fe200007fe4ff */
[----:B------:R-:W-:-:S04]  /*4ea0*/  IMAD.WIDE.U32 R12, R15, R6, RZ ;  /* 0x000000060f0c7225 */ /* 0x000fc800078e00ff */
[----:B------:R-:W-:Y:S02]  /*4eb0*/  IMAD.X R11, RZ, RZ, R11, P2 ;  /* 0x000000ffff0b7224 */ /* 0x000fe400010e060b */
[----:B------:R-:W-:Y:S01]  /*4ec0*/  IMAD R15, R15, R7, R13 ;  /* 0x000000070f0f7224 */ /* 0x000fe200078e020d */
[----:B------:R-:W-:-:S03]  /*4ed0*/  IADD3 R13, P2, PT, -R12, R9, RZ ;  /* 0x000000090c0d7210 */ /* 0x000fc60007f5e1ff */
[-C--:B------:R-:W-:Y:S01]  /*4ee0*/  IMAD R12, R11, R6.reuse, R15 ;  /* 0x000000060b0c7224 */ /* 0x080fe200078e020f */
[----:B------:R-:W-:-:S04]  /*4ef0*/  ISETP.GE.U32.AND P0, PT, R13, R6, PT ;  /* 0x000000060d00720c */ /* 0x000fc80003f06070 */
[----:B------:R-:W-:Y:S02]  /*4f00*/  IADD3.X R21, PT, PT, ~R12, R21, RZ, P2, !PT ;  /* 0x000000150c157210 */ /* 0x000fe400017fe5ff */
[----:B------:R-:W-:Y:S02]  /*4f10*/  IADD3 R9, P2, PT, R13, -R6, RZ ;  /* 0x800000060d097210 */ /* 0x000fe40007f5e0ff */
[CC--:B------:R-:W-:Y:S02]  /*4f20*/  ISETP.GE.U32.AND.EX P0, PT, R21.reuse, R7.reuse, PT, P0 ;  /* 0x000000071500720c */ /* 0x0c0fe40003f06100 */
[----:B------:R-:W-:Y:S02]  /*4f30*/  IADD3.X R11, PT, PT, R21, ~R7, RZ, P2, !PT ;  /* 0x80000007150b7210 */ /* 0x000fe400017fe4ff */
[----:B------:R-:W-:Y:S02]  /*4f40*/  SEL R9, R9, R13, P0 ;  /* 0x0000000d09097207 */ /* 0x000fe40000000000 */
[----:B------:R-:W-:-:S02]  /*4f50*/  SEL R11, R11, R21, P0 ;  /* 0x000000150b0b7207 */ /* 0x000fc40000000000 */
[CC--:B------:R-:W-:Y:S02]  /*4f60*/  ISETP.GE.U32.AND P0, PT, R9.reuse, R6.reuse, PT ;  /* 0x000000060900720c */ /* 0x0c0fe40003f06070 */
[----:B------:R-:W-:Y:S02]  /*4f70*/  IADD3 R6, P2, PT, R9, -R6, RZ ;  /* 0x8000000609067210 */ /* 0x000fe40007f5e0ff */
[----:B------:R-:W-:-:S03]  /*4f80*/  ISETP.GE.U32.AND.EX P0, PT, R11, R7, PT, P0 ;  /* 0x000000070b00720c */ /* 0x000fc60003f06100 */
[----:B------:R-:W-:Y:S01]  /*4f90*/  IMAD.X R7, R11, 0x1, ~R7, P2 ;  /* 0x000000010b077824 */ /* 0x000fe200010e0e07 */
[----:B------:R-:W-:-:S04]  /*4fa0*/  SEL R6, R6, R9, P0 ;  /* 0x0000000906067207 */ /* 0x000fc80000000000 */
[----:B------:R-:W-:Y:S02]  /*4fb0*/  SEL R7, R7, R11, P0 ;  /* 0x0000000b07077207 */ /* 0x000fe40000000000 */
[----:B------:R-:W-:Y:S02]  /*4fc0*/  IADD3 R9, P2, PT, RZ, -R6, RZ ;  /* 0x80000006ff097210 */ /* 0x000fe40007f5e0ff */
[----:B------:R-:W-:Y:S02]  /*4fd0*/  ISETP.NE.U32.AND P0, PT, R4, RZ, PT ;  /* 0x000000ff0400720c */ /* 0x000fe40003f05070 */
[----:B------:R-:W-:Y:S02]  /*4fe0*/  IADD3.X R12, PT, PT, RZ, ~R7, RZ, P2, !PT ;  /* 0x80000007ff0c7210 */ /* 0x000fe400017fe4ff */
[----:B------:R-:W-:Y:S02]  /*4ff0*/  MOV R11, 0x0 ;  /* 0x00000000000b7802 */ /* 0x000fe40000000f00 */
[----:B------:R-:W-:-:S02]  /*5000*/  ISETP.NE.AND.EX P0, PT, R5, RZ, PT, P0 ;  /* 0x000000ff0500720c */ /* 0x000fc40003f05300 */
[----:B------:R-:W-:Y:S02]  /*5010*/  SEL R4, R9, R6, !P1 ;  /* 0x0000000609047207 */ /* 0x000fe40004800000 */
[----:B------:R-:W-:Y:S02]  /*5020*/  SEL R5, R12, R7, !P1 ;  /* 0x000000070c057207 */ /* 0x000fe40004800000 */
[----:B------:R-:W-:Y:S02]  /*5030*/  SEL R4, R4, 0xffffffff, P0 ;  /* 0xffffffff04047807 */ /* 0x000fe40000000000 */
[----:B------:R-:W-:Y:S01]  /*5040*/  SEL R5, R5, 0xffffffff, P0 ;  /* 0xffffffff05057807 */ /* 0x000fe20000000000 */
[----:B------:R-:W-:Y:S06]  /*5050*/  RET.REL.NODEC R10 `(_ZN9OwnTensor30contiguous_strided_copy_kernelILi12EEEvPKhPhlPKlS5_ili) ;  /* 0xffffffac0ae87950 */ /* 0x000fec0003c3ffff */
.L_x_61:
[----:B------:R-:W-:-:S00]  /*5060*/  BRA `(.L_x_61) ;  /* 0xfffffffc00fc7947 */ /* 0x000fc0000383ffff */
[----:B------:R-:W-:-:S00]  /*5070*/  NOP ;  /* 0x0000000000007918 */ /* 0x000fc00000000000 */
        /* <DEDUP_REMOVED lines=8> */
.L_x_63:


//--------------------- .nv.shared.reserved.0     --------------------------
	.section	.nv.shared.reserved.0,"aw",@nobits
	.weak		__nv_reservedSMEM_offset_0_alias
	.size		__nv_reservedSMEM_offset_0_alias, 0, 64
	.other		__nv_reservedSMEM_offset_0_alias,@"STO_CUDA_RESERVED_SHARED STV_DEFAULT"
__nv_reservedSMEM_offset_0_alias:
	.zero		0
	.zero		64


//--------------------- .nv.constant0._ZN9OwnTensor30contiguous_strided_copy_kernelILi12EEEvPKhPhlPKlS5_ili --------------------------
	.section	.nv.constant0._ZN9OwnTensor30contiguous_strided_copy_kernelILi12EEEvPKhPhlPKlS5_ili,"a",@progbits
	.sectionflags	@""
	.align	4
.nv.constant0._ZN9OwnTensor30contiguous_strided_copy_kernelILi12EEEvPKhPhlPKlS5_ili:
	.zero		956


//--------------------- SYMBOLS --------------------------

	.type		.nv.reservedSmem.offset0,@object
	.size		.nv.reservedSmem.offset0,0x4
